	.target	sm_100a

	.elftype	@"ET_EXEC"


//--------------------- .note.nv.tkinfo           --------------------------
	.section	.note.nv.tkinfo,"",@"SHT_NOTE"
	.sectionflags	@"SHF_NOTE_NV_TKINFO"
	.tkinfo
        /*0018*/ 	.word	0x00000002
        /*0030*/ 	.string	""
        /*0030*/ 	.string	"ptxas"
        /*0030*/ 	.string	"Cuda compilation tools, release 13.0, V13.0.88"
        /*0030*/ 	.string	"Build cuda_13.0.r13.0/compiler.36424714_0"
        /*0030*/ 	.string	"-arch sm_100a -m 64 "



//--------------------- .note.nv.cuinfo           --------------------------
	.section	.note.nv.cuinfo,"",@"SHT_NOTE"
	.sectionflags	@"SHF_NOTE_NV_CUINFO"
        /*0018*/ 	.short	0x0002
        /*001a*/ 	.short	0x0064
        /*001c*/ 	.short	0x0082
	.zero		2


//--------------------- .nv.info                  --------------------------
	.section	.nv.info,"",@"SHT_CUDA_INFO"
	.align	4


	//----- nvinfo : EIATTR_REGCOUNT
	.align		4
        /*0000*/ 	.byte	0x04, 0x2f
        /*0002*/ 	.short	(.L_19 - .L_18)
	.align		4
.L_18:
        /*0004*/ 	.word	index@(_ZN7cutlass13device_kernelINS_4gemm6kernel13GemmUniversalIN4cute5tupleIJiiiiEEENS1_10collective13CollectiveMmaINS1_35MainloopSm100TmaUmmaWarpSpecializedILi8ELi2ELi4ENS5_IJNS4_1CILi2EEENSA_ILi1EEESC_EEEEENS5_IJNSA_ILi128EEENSA_ILi256EEENSA_ILi64EEEEEENS_6half_tENS5_IJlSC_lEEESJ_SK_NS4_8TiledMMAINS4_8MMA_AtomIJNS4_26SM100_MMA_F16BF16_2x1SM_SSISJ_SJ_fLi128ELi256ELNS4_4UMMA5MajorE0ELSP_0ELNSO_7ScaleInE0ELSQ_0EEEEEENS4_6LayoutINS5_IJSC_SC_SC_EEENS5_IJNSA_ILi0EEESV_SV_EEEEENS5_IJNS4_10UnderscoreESY_SY_EEEEENS4_18SM100_TMA_2SM_LOADENS4_14ComposedLayoutINS4_7SwizzleILi3ELi4ELi3EEENS4_18smem_ptr_flag_bitsILi16EEENST_INS5_IJNSA_ILi8EEESH_EEENS5_IJSH_SC_EEEEEEEvNS4_8identityES11_S1B_vS1C_EENS_8epilogue10collective18CollectiveEpilogueINS1E_23Sm100TmaWarpSpecializedILi4ELi2ELi32ELb1ELb0EEEJNS5_IJSH_SG_SH_EEENS5_IJNST_ISH_SC_EENST_INS5_IJNSA_ILi32EEESB_EEENS5_IJSC_SF_EEEEEEEESJ_SK_SJ_SK_NS1E_6fusion15FusionCallbacksIS1I_NS1Q_17LinearCombinationISJ_fSJ_fLNS_15FloatRoundStyleE2EEES1J_S1P_JEEENS4_5SM1004TMEM4LOAD26SM100_TMEM_LOAD_32dp32b32xENS4_13SM90_TMA_LOADENS12_INS13_ILi2ELi4ELi3EEES16_NST_INS5_IJS17_S1L_EEENS5_IJS1L_SC_EEEEEEENS4_39AutoVectorizingCopyWithAssumedAlignmentILi128EEENS4_14SM90_TMA_STOREES25_S27_S27_EEEvvEEEEvNT_6ParamsE)
        /*0008*/ 	.word	0x00000073


	//----- nvinfo : EIATTR_FRAME_SIZE
	.align		4
.L_19:
        /*000c*/ 	.byte	0x04, 0x11
        /*000e*/ 	.short	(.L_21 - .L_20)
	.align		4
.L_20:
        /*0010*/ 	.word	index@($__internal_2_$__cuda_sm10x_tcgen05_guardrail_trap_unallocated_columns_being_dealloced)
        /*0014*/ 	.word	0x00000000


	//----- nvinfo : EIATTR_FRAME_SIZE
	.align		4
.L_21:
        /*0018*/ 	.byte	0x04, 0x11
        /*001a*/ 	.short	(.L_23 - .L_22)
	.align		4
.L_22:
        /*001c*/ 	.word	index@($__internal_1_$__cuda_sm10x_tcgen05_guardrail_trap_phase_invalid_during_alloc)
        /*0020*/ 	.word	0x00000000


	//----- nvinfo : EIATTR_FRAME_SIZE
	.align		4
.L_23:
        /*0024*/ 	.byte	0x04, 0x11
        /*0026*/ 	.short	(.L_25 - .L_24)
	.align		4
.L_24:
        /*0028*/ 	.word	index@($__internal_0_$__cuda_sm10x_tcgen05_guardrail_trap_col_being_dealloced_not_returned_by_alloc)
        /*002c*/ 	.word	0x00000000


	//----- nvinfo : EIATTR_FRAME_SIZE
	.align		4
.L_25:
        /*0030*/ 	.byte	0x04, 0x11
        /*0032*/ 	.short	(.L_27 - .L_26)
	.align		4
.L_26:
        /*0034*/ 	.word	index@(_ZN7cutlass13device_kernelINS_4gemm6kernel13GemmUniversalIN4cute5tupleIJiiiiEEENS1_10collective13CollectiveMmaINS1_35MainloopSm100TmaUmmaWarpSpecializedILi8ELi2ELi4ENS5_IJNS4_1CILi2EEENSA_ILi1EEESC_EEEEENS5_IJNSA_ILi128EEENSA_ILi256EEENSA_ILi64EEEEEENS_6half_tENS5_IJlSC_lEEESJ_SK_NS4_8TiledMMAINS4_8MMA_AtomIJNS4_26SM100_MMA_F16BF16_2x1SM_SSISJ_SJ_fLi128ELi256ELNS4_4UMMA5MajorE0ELSP_0ELNSO_7ScaleInE0ELSQ_0EEEEEENS4_6LayoutINS5_IJSC_SC_SC_EEENS5_IJNSA_ILi0EEESV_SV_EEEEENS5_IJNS4_10UnderscoreESY_SY_EEEEENS4_18SM100_TMA_2SM_LOADENS4_14ComposedLayoutINS4_7SwizzleILi3ELi4ELi3EEENS4_18smem_ptr_flag_bitsILi16EEENST_INS5_IJNSA_ILi8EEESH_EEENS5_IJSH_SC_EEEEEEEvNS4_8identityES11_S1B_vS1C_EENS_8epilogue10collective18CollectiveEpilogueINS1E_23Sm100TmaWarpSpecializedILi4ELi2ELi32ELb1ELb0EEEJNS5_IJSH_SG_SH_EEENS5_IJNST_ISH_SC_EENST_INS5_IJNSA_ILi32EEESB_EEENS5_IJSC_SF_EEEEEEEESJ_SK_SJ_SK_NS1E_6fusion15FusionCallbacksIS1I_NS1Q_17LinearCombinationISJ_fSJ_fLNS_15FloatRoundStyleE2EEES1J_S1P_JEEENS4_5SM1004TMEM4LOAD26SM100_TMEM_LOAD_32dp32b32xENS4_13SM90_TMA_LOADENS12_INS13_ILi2ELi4ELi3EEES16_NST_INS5_IJS17_S1L_EEENS5_IJS1L_SC_EEEEEEENS4_39AutoVectorizingCopyWithAssumedAlignmentILi128EEENS4_14SM90_TMA_STOREES25_S27_S27_EEEvvEEEEvNT_6ParamsE)
        /*0038*/ 	.word	0x00000000


	//----- nvinfo : EIATTR_MIN_STACK_SIZE
	.align		4
.L_27:
        /*003c*/ 	.byte	0x04, 0x12
        /*003e*/ 	.short	(.L_29 - .L_28)
	.align		4
.L_28:
        /*0040*/ 	.word	index@(_ZN7cutlass13device_kernelINS_4gemm6kernel13GemmUniversalIN4cute5tupleIJiiiiEEENS1_10collective13CollectiveMmaINS1_35MainloopSm100TmaUmmaWarpSpecializedILi8ELi2ELi4ENS5_IJNS4_1CILi2EEENSA_ILi1EEESC_EEEEENS5_IJNSA_ILi128EEENSA_ILi256EEENSA_ILi64EEEEEENS_6half_tENS5_IJlSC_lEEESJ_SK_NS4_8TiledMMAINS4_8MMA_AtomIJNS4_26SM100_MMA_F16BF16_2x1SM_SSISJ_SJ_fLi128ELi256ELNS4_4UMMA5MajorE0ELSP_0ELNSO_7ScaleInE0ELSQ_0EEEEEENS4_6LayoutINS5_IJSC_SC_SC_EEENS5_IJNSA_ILi0EEESV_SV_EEEEENS5_IJNS4_10UnderscoreESY_SY_EEEEENS4_18SM100_TMA_2SM_LOADENS4_14ComposedLayoutINS4_7SwizzleILi3ELi4ELi3EEENS4_18smem_ptr_flag_bitsILi16EEENST_INS5_IJNSA_ILi8EEESH_EEENS5_IJSH_SC_EEEEEEEvNS4_8identityES11_S1B_vS1C_EENS_8epilogue10collective18CollectiveEpilogueINS1E_23Sm100TmaWarpSpecializedILi4ELi2ELi32ELb1ELb0EEEJNS5_IJSH_SG_SH_EEENS5_IJNST_ISH_SC_EENST_INS5_IJNSA_ILi32EEESB_EEENS5_IJSC_SF_EEEEEEEESJ_SK_SJ_SK_NS1E_6fusion15FusionCallbacksIS1I_NS1Q_17LinearCombinationISJ_fSJ_fLNS_15FloatRoundStyleE2EEES1J_S1P_JEEENS4_5SM1004TMEM4LOAD26SM100_TMEM_LOAD_32dp32b32xENS4_13SM90_TMA_LOADENS12_INS13_ILi2ELi4ELi3EEES16_NST_INS5_IJS17_S1L_EEENS5_IJS1L_SC_EEEEEEENS4_39AutoVectorizingCopyWithAssumedAlignmentILi128EEENS4_14SM90_TMA_STOREES25_S27_S27_EEEvvEEEEvNT_6ParamsE)
        /*0044*/ 	.word	0x00000000
.L_29:


//--------------------- .nv.compat                --------------------------
	.section	.nv.compat,"",@"SHT_CUDA_COMPAT_INFO"
	.align	4
        /*0000*/ 	.byte	0x02, 0x09, 0x01, 0x00, 0x02, 0x02, 0x02, 0x00, 0x02, 0x05, 0x05, 0x00, 0x03, 0x07, 0x01, 0x01
        /*0010*/ 	.byte	0x02, 0x03, 0x01, 0x00, 0x02, 0x06, 0x01, 0x00, 0x04, 0x0b, 0x08, 0x00, 0x09, 0x00, 0x00, 0x00
        /*0020*/ 	.byte	0x00, 0x00, 0x00, 0x00


//--------------------- .nv.info._ZN7cutlass13device_kernelINS_4gemm6kernel13GemmUniversalIN4cute5tupleIJiiiiEEENS1_10collective13CollectiveMmaINS1_35MainloopSm100TmaUmmaWarpSpecializedILi8ELi2ELi4ENS5_IJNS4_1CILi2EEENSA_ILi1EEESC_EEEEENS5_IJNSA_ILi128EEENSA_ILi256EEENSA_ILi64EEEEEENS_6half_tENS5_IJlSC_lEEESJ_SK_NS4_8TiledMMAINS4_8MMA_AtomIJNS4_26SM100_MMA_F16BF16_2x1SM_SSISJ_SJ_fLi128ELi256ELNS4_4UMMA5MajorE0ELSP_0ELNSO_7ScaleInE0ELSQ_0EEEEEENS4_6LayoutINS5_IJSC_SC_SC_EEENS5_IJNSA_ILi0EEESV_SV_EEEEENS5_IJNS4_10UnderscoreESY_SY_EEEEENS4_18SM100_TMA_2SM_LOADENS4_14ComposedLayoutINS4_7SwizzleILi3ELi4ELi3EEENS4_18smem_ptr_flag_bitsILi16EEENST_INS5_IJNSA_ILi8EEESH_EEENS5_IJSH_SC_EEEEEEEvNS4_8identityES11_S1B_vS1C_EENS_8epilogue10collective18CollectiveEpilogueINS1E_23Sm100TmaWarpSpecializedILi4ELi2ELi32ELb1ELb0EEEJNS5_IJSH_SG_SH_EEENS5_IJNST_ISH_SC_EENST_INS5_IJNSA_ILi32EEESB_EEENS5_IJSC_SF_EEEEEEEESJ_SK_SJ_SK_NS1E_6fusion15FusionCallbacksIS1I_NS1Q_17LinearCombinationISJ_fSJ_fLNS_15FloatRoundStyleE2EEES1J_S1P_JEEENS4_5SM1004TMEM4LOAD26SM100_TMEM_LOAD_32dp32b32xENS4_13SM90_TMA_LOADENS12_INS13_ILi2ELi4ELi3EEES16_NST_INS5_IJS17_S1L_EEENS5_IJS1L_SC_EEEEEEENS4_39AutoVectorizingCopyWithAssumedAlignmentILi128EEENS4_14SM90_TMA_STOREES25_S27_S27_EEEvvEEEEvNT_6ParamsE --------------------------
	.section	.nv.info._ZN7cutlass13device_kernelINS_4gemm6kernel13GemmUniversalIN4cute5tupleIJiiiiEEENS1_10collective13CollectiveMmaINS1_35MainloopSm100TmaUmmaWarpSpecializedILi8ELi2ELi4ENS5_IJNS4_1CILi2EEENSA_ILi1EEESC_EEEEENS5_IJNSA_ILi128EEENSA_ILi256EEENSA_ILi64EEEEEENS_6half_tENS5_IJlSC_lEEESJ_SK_NS4_8TiledMMAINS4_8MMA_AtomIJNS4_26SM100_MMA_F16BF16_2x1SM_SSISJ_SJ_fLi128ELi256ELNS4_4UMMA5MajorE0ELSP_0ELNSO_7ScaleInE0ELSQ_0EEEEEENS4_6LayoutINS5_IJSC_SC_SC_EEENS5_IJNSA_ILi0EEESV_SV_EEEEENS5_IJNS4_10UnderscoreESY_SY_EEEEENS4_18SM100_TMA_2SM_LOADENS4_14ComposedLayoutINS4_7SwizzleILi3ELi4ELi3EEENS4_18smem_ptr_flag_bitsILi16EEENST_INS5_IJNSA_ILi8EEESH_EEENS5_IJSH_SC_EEEEEEEvNS4_8identityES11_S1B_vS1C_EENS_8epilogue10collective18CollectiveEpilogueINS1E_23Sm100TmaWarpSpecializedILi4ELi2ELi32ELb1ELb0EEEJNS5_IJSH_SG_SH_EEENS5_IJNST_ISH_SC_EENST_INS5_IJNSA_ILi32EEESB_EEENS5_IJSC_SF_EEEEEEEESJ_SK_SJ_SK_NS1E_6fusion15FusionCallbacksIS1I_NS1Q_17LinearCombinationISJ_fSJ_fLNS_15FloatRoundStyleE2EEES1J_S1P_JEEENS4_5SM1004TMEM4LOAD26SM100_TMEM_LOAD_32dp32b32xENS4_13SM90_TMA_LOADENS12_INS13_ILi2ELi4ELi3EEES16_NST_INS5_IJS17_S1L_EEENS5_IJS1L_SC_EEEEEEENS4_39AutoVectorizingCopyWithAssumedAlignmentILi128EEENS4_14SM90_TMA_STOREES25_S27_S27_EEEvvEEEEvNT_6ParamsE,"",@"SHT_CUDA_INFO"
	.sectionflags	@""
	.align	4


	//----- nvinfo : EIATTR_CUDA_API_VERSION
	.align		4
        /*0000*/ 	.byte	0x04, 0x37
        /*0002*/ 	.short	(.L_31 - .L_30)
.L_30:
        /*0004*/ 	.word	0x00000082


	//----- nvinfo : EIATTR_KPARAM_INFO
	.align		4
.L_31:
        /*0008*/ 	.byte	0x04, 0x17
        /*000a*/ 	.short	(.L_33 - .L_32)
.L_32:
        /*000c*/ 	.word	0x00000000
        /*0010*/ 	.short	0x0000
        /*0012*/ 	.short	0x0000
        /*0014*/ 	.byte	0x00, 0xf0, 0x01, 0x20


	//----- nvinfo : EIATTR_AT_ENTRY_FRAGMENTS
	.align		4
.L_33:
        /*0018*/ 	.byte	0x04, 0x4f
        /*001a*/ 	.short	(.L_35 - .L_34)


	//   ....[0]....
.L_34:
        /*001c*/ 	.word	0x00000007


	//----- nvinfo : EIATTR_RESERVED_SMEM_USED
	.align		4
.L_35:
        /*0020*/ 	.byte	0x01, 0x41
	.zero		2


	//----- nvinfo : EIATTR_SPARSE_MMA_MASK
	.align		4
        /*0024*/ 	.byte	0x03, 0x50
        /*0026*/ 	.short	0x0000


	//----- nvinfo : EIATTR_TCGEN05_2CTA_USED
	.align		4
        /*0028*/ 	.byte	0x01, 0x52
	.zero		2


	//----- nvinfo : EIATTR_MAXREG_COUNT
	.align		4
        /*002c*/ 	.byte	0x03, 0x1b
        /*002e*/ 	.short	0x00ff


	//----- nvinfo : EIATTR_NUM_BARRIERS
	.align		4
        /*0030*/ 	.byte	0x02, 0x4c
        /*0032*/ 	.byte	0x07
	.zero		1


	//----- nvinfo : EIATTR_EXTERNS
	.align		4
        /*0034*/ 	.byte	0x04, 0x0f
        /*0036*/ 	.short	(.L_37 - .L_36)


	//   ....[0]....
	.align		4
.L_36:
        /*0038*/ 	.word	index@(__assertfail)


	//----- nvinfo : EIATTR_MERCURY_ISA_VERSION
	.align		4
.L_37:
        /*003c*/ 	.byte	0x03, 0x5f
        /*003e*/ 	.short	0x0101


	//----- nvinfo : EIATTR_INT_WARP_WIDE_INSTR_OFFSETS
	.align		4
        /*0040*/ 	.byte	0x04, 0x31
        /*0042*/ 	.short	(.L_39 - .L_38)


	//   ....[0]....
.L_38:
        /*0044*/ 	.word	0x00000d90


	//   ....[1]....
        /*0048*/ 	.word	0x00000e30


	//   ....[2]....
        /*004c*/ 	.word	0x00002190


	//   ....[3]....
        /*0050*/ 	.word	0x000042a0


	//   ....[4]....
        /*0054*/ 	.word	0x000042d0


	//   ....[5]....
        /*0058*/ 	.word	0x00004320


	//   ....[6]....
        /*005c*/ 	.word	0x00004c40


	//   ....[7]....
        /*0060*/ 	.word	0x00004c60


	//   ....[8]....
        /*0064*/ 	.word	0x00004d40


	//   ....[9]....
        /*0068*/ 	.word	0x00004e00


	//   ....[10]....
        /*006c*/ 	.word	0x00004e20


	//   ....[11]....
        /*0070*/ 	.word	0x00004ef0


	//   ....[12]....
        /*0074*/ 	.word	0x00004fe0


	//   ....[13]....
        /*0078*/ 	.word	0x00005000


	//   ....[14]....
        /*007c*/ 	.word	0x00005100


	//   ....[15]....
        /*0080*/ 	.word	0x000052b0


	//   ....[16]....
        /*0084*/ 	.word	0x000052c0


	//   ....[17]....
        /*0088*/ 	.word	0x00005450


	//----- nvinfo : EIATTR_COOP_GROUP_MASK_REGIDS
	.align		4
.L_39:
        /*008c*/ 	.byte	0x04, 0x29
        /*008e*/ 	.short	(.L_41 - .L_40)


	//   ....[0]....
.L_40:
        /*0090*/ 	.word	0xffffffff


	//   ....[1]....
        /*0094*/ 	.word	0xffffffff


	//   ....[2]....
        /*0098*/ 	.word	0xffffffff


	//   ....[3]....
        /*009c*/ 	.word	0xffffffff


	//   ....[4]....
        /*00a0*/ 	.word	0xffffffff


	//   ....[5]....
        /*00a4*/ 	.word	0xffffffff


	//   ....[6]....
        /*00a8*/ 	.word	0xffffffff


	//   ....[7]....
        /*00ac*/ 	.word	0xffffffff


	//   ....[8]....
        /*00b0*/ 	.word	0xffffffff


	//   ....[9]....
        /*00b4*/ 	.word	0xffffffff


	//   ....[10]....
        /*00b8*/ 	.word	0xffffffff


	//   ....[11]....
        /*00bc*/ 	.word	0xffffffff


	//   ....[12]....
        /*00c0*/ 	.word	0xffffffff


	//   ....[13]....
        /*00c4*/ 	.word	0xffffffff


	//----- nvinfo : EIATTR_COOP_GROUP_INSTR_OFFSETS
	.align		4
.L_41:
        /*00c8*/ 	.byte	0x04, 0x28
        /*00ca*/ 	.short	(.L_43 - .L_42)


	//   ....[0]....
.L_42:
        /*00cc*/ 	.word	0x000000c0


	//   ....[1]....
        /*00d0*/ 	.word	0x00000500


	//   ....[2]....
        /*00d4*/ 	.word	0x00000700


	//   ....[3]....
        /*00d8*/ 	.word	0x00000890


	//   ....[4]....
        /*00dc*/ 	.word	0x00000980


	//   ....[5]....
        /*00e0*/ 	.word	0x00000ae0


	//   ....[6]....
        /*00e4*/ 	.word	0x00000c70


	//   ....[7]....
        /*00e8*/ 	.word	0x00000eb0


	//   ....[8]....
        /*00ec*/ 	.word	0x00002070


	//   ....[9]....
        /*00f0*/ 	.word	0x00003090


	//   ....[10]....
        /*00f4*/ 	.word	0x00003560


	//   ....[11]....
        /*00f8*/ 	.word	0x00003590


	//   ....[12]....
        /*00fc*/ 	.word	0x000041b0


	//   ....[13]....
        /*0100*/ 	.word	0x000043c0


	//----- nvinfo : EIATTR_VRC_CTA_INIT_COUNT
	.align		4
.L_43:
        /*0104*/ 	.byte	0x02, 0x4a
        /*0106*/ 	.byte	0x80
	.zero		1


	//----- nvinfo : EIATTR_SYSCALL_OFFSETS
	.align		4
        /*0108*/ 	.byte	0x04, 0x46
        /*010a*/ 	.short	(.L_45 - .L_44)


	//   ....[0]....
.L_44:
        /*010c*/ 	.word	0x00005f40


	//   ....[1]....
        /*0110*/ 	.word	0x00006030


	//   ....[2]....
        /*0114*/ 	.word	0x000067a0


	//   ....[3]....
        /*0118*/ 	.word	0x00007460


	//   ....[4]....
        /*011c*/ 	.word	0x00008100


	//   ....[5]....
        /*0120*/ 	.word	0x00008da0


	//----- nvinfo : EIATTR_MBARRIER_INSTR_OFFSETS
	.align		4
.L_45:
        /*0124*/ 	.byte	0x04, 0x39
        /*0126*/ 	.short	(.L_47 - .L_46)


	//   ....[0]....
.L_46:
        /*0128*/ 	.word	0x000005f0
        /*012c*/ 	.word	0x000000ff
        /*0130*/ 	.word	0x00000000
        /*0134*/ 	.short	0x0100
        /*0136*/ 	.byte	0x08
	.zero		1


	//   ....[1]....
        /*0138*/ 	.word	0x00000600
        /*013c*/ 	.word	0x000000ff
        /*0140*/ 	.word	0x00000040
        /*0144*/ 	.short	0x0100
        /*0146*/ 	.byte	0x08
	.zero		1


	//   ....[2]....
        /*0148*/ 	.word	0x00000610
        /*014c*/ 	.word	0x000000ff
        /*0150*/ 	.word	0x00000008
        /*0154*/ 	.short	0x0100
        /*0156*/ 	.byte	0x08
	.zero		1


	//   ....[3]....
        /*0158*/ 	.word	0x00000620
        /*015c*/ 	.word	0x000000ff
        /*0160*/ 	.word	0x00000048
        /*0164*/ 	.short	0x0100
        /*0166*/ 	.byte	0x08
	.zero		1


	//   ....[4]....
        /*0168*/ 	.word	0x00000630
        /*016c*/ 	.word	0x000000ff
        /*0170*/ 	.word	0x00000010
        /*0174*/ 	.short	0x0100
        /*0176*/ 	.byte	0x08
	.zero		1


	//   ....[5]....
        /*0178*/ 	.word	0x00000640
        /*017c*/ 	.word	0x000000ff
        /*0180*/ 	.word	0x00000050
        /*0184*/ 	.short	0x0100
        /*0186*/ 	.byte	0x08
	.zero		1


	//   ....[6]....
        /*0188*/ 	.word	0x00000650
        /*018c*/ 	.word	0x000000ff
        /*0190*/ 	.word	0x00000018
        /*0194*/ 	.short	0x0100
        /*0196*/ 	.byte	0x08
	.zero		1


	//   ....[7]....
        /*0198*/ 	.word	0x00000660
        /*019c*/ 	.word	0x000000ff
        /*01a0*/ 	.word	0x00000058
        /*01a4*/ 	.short	0x0100
        /*01a6*/ 	.byte	0x08
	.zero		1


	//   ....[8]....
        /*01a8*/ 	.word	0x00000670
        /*01ac*/ 	.word	0x000000ff
        /*01b0*/ 	.word	0x00000020
        /*01b4*/ 	.short	0x0100
        /*01b6*/ 	.byte	0x08
	.zero		1


	//   ....[9]....
        /*01b8*/ 	.word	0x00000680
        /*01bc*/ 	.word	0x000000ff
        /*01c0*/ 	.word	0x00000060
        /*01c4*/ 	.short	0x0100
        /*01c6*/ 	.byte	0x08
	.zero		1


	//   ....[10]....
        /*01c8*/ 	.word	0x00000690
        /*01cc*/ 	.word	0x000000ff
        /*01d0*/ 	.word	0x00000028
        /*01d4*/ 	.short	0x0100
        /*01d6*/ 	.byte	0x08
	.zero		1


	//   ....[11]....
        /*01d8*/ 	.word	0x000006a0
        /*01dc*/ 	.word	0x000000ff
        /*01e0*/ 	.word	0x00000068
        /*01e4*/ 	.short	0x0100
        /*01e6*/ 	.byte	0x08
	.zero		1


	//   ....[12]....
        /*01e8*/ 	.word	0x000006b0
        /*01ec*/ 	.word	0x000000ff
        /*01f0*/ 	.word	0x00000030
        /*01f4*/ 	.short	0x0100
        /*01f6*/ 	.byte	0x08
	.zero		1


	//   ....[13]....
        /*01f8*/ 	.word	0x000006c0
        /*01fc*/ 	.word	0x000000ff
        /*0200*/ 	.word	0x00000070
        /*0204*/ 	.short	0x0100
        /*0206*/ 	.byte	0x08
	.zero		1


	//   ....[14]....
        /*0208*/ 	.word	0x000006d0
        /*020c*/ 	.word	0x000000ff
        /*0210*/ 	.word	0x00000038
        /*0214*/ 	.short	0x0100
        /*0216*/ 	.byte	0x08
	.zero		1


	//   ....[15]....
        /*0218*/ 	.word	0x000006e0
        /*021c*/ 	.word	0x000000ff
        /*0220*/ 	.word	0x00000078
        /*0224*/ 	.short	0x0100
        /*0226*/ 	.byte	0x08
	.zero		1


	//   ....[16]....
        /*0228*/ 	.word	0x00000800
        /*022c*/ 	.word	0x000000ff
        /*0230*/ 	.word	0x00000080
        /*0234*/ 	.short	0x0100
        /*0236*/ 	.byte	0x09
	.zero		1


	//   ....[17]....
        /*0238*/ 	.word	0x00000810
        /*023c*/ 	.word	0x000000ff
        /*0240*/ 	.word	0x000000a0
        /*0244*/ 	.short	0x0100
        /*0246*/ 	.byte	0x09
	.zero		1


	//   ....[18]....
        /*0248*/ 	.word	0x00000820
        /*024c*/ 	.word	0x000000ff
        /*0250*/ 	.word	0x00000088
        /*0254*/ 	.short	0x0100
        /*0256*/ 	.byte	0x09
	.zero		1


	//   ....[19]....
        /*0258*/ 	.word	0x00000830
        /*025c*/ 	.word	0x000000ff
        /*0260*/ 	.word	0x000000a8
        /*0264*/ 	.short	0x0100
        /*0266*/ 	.byte	0x09
	.zero		1


	//   ....[20]....
        /*0268*/ 	.word	0x00000840
        /*026c*/ 	.word	0x000000ff
        /*0270*/ 	.word	0x00000090
        /*0274*/ 	.short	0x0100
        /*0276*/ 	.byte	0x09
	.zero		1


	//   ....[21]....
        /*0278*/ 	.word	0x00000850
        /*027c*/ 	.word	0x000000ff
        /*0280*/ 	.word	0x000000b0
        /*0284*/ 	.short	0x0100
        /*0286*/ 	.byte	0x09
	.zero		1


	//   ....[22]....
        /*0288*/ 	.word	0x00000860
        /*028c*/ 	.word	0x000000ff
        /*0290*/ 	.word	0x00000098
        /*0294*/ 	.short	0x0100
        /*0296*/ 	.byte	0x09
	.zero		1


	//   ....[23]....
        /*0298*/ 	.word	0x00000870
        /*029c*/ 	.word	0x000000ff
        /*02a0*/ 	.word	0x000000b8
        /*02a4*/ 	.short	0x0100
        /*02a6*/ 	.byte	0x09
	.zero		1


	//   ....[24]....
        /*02a8*/ 	.word	0x00000950
        /*02ac*/ 	.word	0x000000ff
        /*02b0*/ 	.word	0x000000c0
        /*02b4*/ 	.short	0x0100
        /*02b6*/ 	.byte	0x08
	.zero		1


	//   ....[25]....
        /*02b8*/ 	.word	0x00000960
        /*02bc*/ 	.word	0x000000ff
        /*02c0*/ 	.word	0x000000c8
        /*02c4*/ 	.short	0x0100
        /*02c6*/ 	.byte	0x08
	.zero		1


	//   ....[26]....
        /*02c8*/ 	.word	0x00000a90
        /*02cc*/ 	.word	0x000000ff
        /*02d0*/ 	.word	0x000000d0
        /*02d4*/ 	.short	0x0100
        /*02d6*/ 	.byte	0x08
	.zero		1


	//   ....[27]....
        /*02d8*/ 	.word	0x00000aa0
        /*02dc*/ 	.word	0x000000ff
        /*02e0*/ 	.word	0x000000e0
        /*02e4*/ 	.short	0x0100
        /*02e6*/ 	.byte	0x08
	.zero		1


	//   ....[28]....
        /*02e8*/ 	.word	0x00000ab0
        /*02ec*/ 	.word	0x000000ff
        /*02f0*/ 	.word	0x000000d8
        /*02f4*/ 	.short	0x0100
        /*02f6*/ 	.byte	0x08
	.zero		1


	//   ....[29]....
        /*02f8*/ 	.word	0x00000ac0
        /*02fc*/ 	.word	0x000000ff
        /*0300*/ 	.word	0x000000e8
        /*0304*/ 	.short	0x0100
        /*0306*/ 	.byte	0x08
	.zero		1


	//   ....[30]....
        /*0308*/ 	.word	0x00000be0
        /*030c*/ 	.word	0x000000ff
        /*0310*/ 	.word	0x000000f0
        /*0314*/ 	.short	0x0100
        /*0316*/ 	.byte	0x09
	.zero		1


	//   ....[31]....
        /*0318*/ 	.word	0x00000bf0
        /*031c*/ 	.word	0x000000ff
        /*0320*/ 	.word	0x00000110
        /*0324*/ 	.short	0x0100
        /*0326*/ 	.byte	0x09
	.zero		1


	//   ....[32]....
        /*0328*/ 	.word	0x00000c00
        /*032c*/ 	.word	0x000000ff
        /*0330*/ 	.word	0x000000f8
        /*0334*/ 	.short	0x0100
        /*0336*/ 	.byte	0x09
	.zero		1


	//   ....[33]....
        /*0338*/ 	.word	0x00000c10
        /*033c*/ 	.word	0x000000ff
        /*0340*/ 	.word	0x00000118
        /*0344*/ 	.short	0x0100
        /*0346*/ 	.byte	0x09
	.zero		1


	//   ....[34]....
        /*0348*/ 	.word	0x00000c20
        /*034c*/ 	.word	0x000000ff
        /*0350*/ 	.word	0x00000100
        /*0354*/ 	.short	0x0100
        /*0356*/ 	.byte	0x09
	.zero		1


	//   ....[35]....
        /*0358*/ 	.word	0x00000c30
        /*035c*/ 	.word	0x000000ff
        /*0360*/ 	.word	0x00000120
        /*0364*/ 	.short	0x0100
        /*0366*/ 	.byte	0x09
	.zero		1


	//   ....[36]....
        /*0368*/ 	.word	0x00000c40
        /*036c*/ 	.word	0x000000ff
        /*0370*/ 	.word	0x00000108
        /*0374*/ 	.short	0x0100
        /*0376*/ 	.byte	0x09
	.zero		1


	//   ....[37]....
        /*0378*/ 	.word	0x00000c50
        /*037c*/ 	.word	0x000000ff
        /*0380*/ 	.word	0x00000128
        /*0384*/ 	.short	0x0100
        /*0386*/ 	.byte	0x09
	.zero		1


	//   ....[38]....
        /*0388*/ 	.word	0x00000d40
        /*038c*/ 	.word	0x000000ff
        /*0390*/ 	.word	0x00000130
        /*0394*/ 	.short	0x0100
        /*0396*/ 	.byte	0x08
	.zero		1


	//   ....[39]....
        /*0398*/ 	.word	0x00000d50
        /*039c*/ 	.word	0x000000ff
        /*03a0*/ 	.word	0x00000140
        /*03a4*/ 	.short	0x0100
        /*03a6*/ 	.byte	0x08
	.zero		1


	//   ....[40]....
        /*03a8*/ 	.word	0x00000d60
        /*03ac*/ 	.word	0x000000ff
        /*03b0*/ 	.word	0x00000138
        /*03b4*/ 	.short	0x0100
        /*03b6*/ 	.byte	0x08
	.zero		1


	//   ....[41]....
        /*03b8*/ 	.word	0x00000d70
        /*03bc*/ 	.word	0x000000ff
        /*03c0*/ 	.word	0x00000148
        /*03c4*/ 	.short	0x0100
        /*03c6*/ 	.byte	0x08
	.zero		1


	//   ....[42]....
        /*03c8*/ 	.word	0x00000e60
        /*03cc*/ 	.word	0x000000ff
        /*03d0*/ 	.word	0x00000150
        /*03d4*/ 	.short	0x0100
        /*03d6*/ 	.byte	0x07
	.zero		1


	//   ....[43]....
        /*03d8*/ 	.word	0x00001870
        /*03dc*/ 	.word	0x00000002
        /*03e0*/ 	.word	0x00000140
        /*03e4*/ 	.short	0x010a
        /*03e6*/ 	.byte	0xff
	.zero		1


	//   ....[44]....
        /*03e8*/ 	.word	0x000018a0
        /*03ec*/ 	.word	0x00000002
        /*03f0*/ 	.word	0x00000130
        /*03f4*/ 	.short	0x0101
        /*03f6*/ 	.byte	0xff
	.zero		1


	//   ....[45]....
        /*03f8*/ 	.word	0x00001970
        /*03fc*/ 	.word	0x000000ff
        /*0400*/ 	.word	0x00000040
        /*0404*/ 	.short	0x010a
        /*0406*/ 	.byte	0x08
	.zero		1


	//   ....[46]....
        /*0408*/ 	.word	0x00001a70
        /*040c*/ 	.word	0x000000ff
        /*0410*/ 	.word	0x00000040
        /*0414*/ 	.short	0x010a
        /*0416*/ 	.byte	0x21
	.zero		1


	//   ....[47]....
        /*0418*/ 	.word	0x00001c20
        /*041c*/ 	.word	0x000000ff
        /*0420*/ 	.word	0x00000040
        /*0424*/ 	.short	0x010a
        /*0426*/ 	.byte	0x08
	.zero		1


	//   ....[48]....
        /*0428*/ 	.word	0x00001d20
        /*042c*/ 	.word	0x000000ff
        /*0430*/ 	.word	0x000000c8
        /*0434*/ 	.short	0x0101
        /*0436*/ 	.byte	0x06
	.zero		1


	//   ....[49]....
        /*0438*/ 	.word	0x00001d40
        /*043c*/ 	.word	0x000000ff
        /*0440*/ 	.word	0x00000040
        /*0444*/ 	.short	0x010a
        /*0446*/ 	.byte	0x08
	.zero		1


	//   ....[50]....
        /*0448*/ 	.word	0x00001dc0
        /*044c*/ 	.word	0x000000ff
        /*0450*/ 	.word	0x00000040
        /*0454*/ 	.short	0x010a
        /*0456*/ 	.byte	0x11
	.zero		1


	//   ....[51]....
        /*0458*/ 	.word	0x00001f50
        /*045c*/ 	.word	0x000000ff
        /*0460*/ 	.word	0x00000040
        /*0464*/ 	.short	0x010a
        /*0466*/ 	.byte	0x08
	.zero		1


	//   ....[52]....
        /*0468*/ 	.word	0x000020a0
        /*046c*/ 	.word	0x00000002
        /*0470*/ 	.word	0x000000d0
        /*0474*/ 	.short	0x010a
        /*0476*/ 	.byte	0xff
	.zero		1


	//   ....[53]....
        /*0478*/ 	.word	0x00002160
        /*047c*/ 	.word	0x00000002
        /*0480*/ 	.word	0x00000000
        /*0484*/ 	.short	0x0101
        /*0486*/ 	.byte	0xff
	.zero		1


	//   ....[54]....
        /*0488*/ 	.word	0x000026c0
        /*048c*/ 	.word	0x000000ff
        /*0490*/ 	.word	0x00000000
        /*0494*/ 	.short	0x010a
        /*0496*/ 	.byte	0x04
	.zero		1


	//   ....[55]....
        /*0498*/ 	.word	0x00002750
        /*049c*/ 	.word	0x000000ff
        /*04a0*/ 	.word	0x00000000
        /*04a4*/ 	.short	0x010a
        /*04a6*/ 	.byte	0x04
	.zero		1


	//   ....[56]....
        /*04a8*/ 	.word	0x000027e0
        /*04ac*/ 	.word	0x000000ff
        /*04b0*/ 	.word	0x00000000
        /*04b4*/ 	.short	0x010a
        /*04b6*/ 	.byte	0x04
	.zero		1


	//   ....[57]....
        /*04b8*/ 	.word	0x00002870
        /*04bc*/ 	.word	0x000000ff
        /*04c0*/ 	.word	0x00000000
        /*04c4*/ 	.short	0x010a
        /*04c6*/ 	.byte	0x04
	.zero		1


	//   ....[58]....
        /*04c8*/ 	.word	0x00002900
        /*04cc*/ 	.word	0x000000ff
        /*04d0*/ 	.word	0x00000000
        /*04d4*/ 	.short	0x010a
        /*04d6*/ 	.byte	0x04
	.zero		1


	//   ....[59]....
        /*04d8*/ 	.word	0x00002990
        /*04dc*/ 	.word	0x000000ff
        /*04e0*/ 	.word	0x00000000
        /*04e4*/ 	.short	0x010a
        /*04e6*/ 	.byte	0x04
	.zero		1


	//   ....[60]....
        /*04e8*/ 	.word	0x00002a20
        /*04ec*/ 	.word	0x000000ff
        /*04f0*/ 	.word	0x00000000
        /*04f4*/ 	.short	0x010a
        /*04f6*/ 	.byte	0x04
	.zero		1


	//   ....[61]....
        /*04f8*/ 	.word	0x00002ac0
        /*04fc*/ 	.word	0x00000000
        /*0500*/ 	.word	0x00000000
        /*0504*/ 	.short	0x010a
        /*0506*/ 	.byte	0xff
	.zero		1


	//   ....[62]....
        /*0508*/ 	.word	0x00002bf0
        /*050c*/ 	.word	0x00000000
        /*0510*/ 	.word	0x00000130
        /*0514*/ 	.short	0x010a
        /*0516*/ 	.byte	0xff
	.zero		1


	//   ....[63]....
        /*0518*/ 	.word	0x00002c60
        /*051c*/ 	.word	0x00000000
        /*0520*/ 	.word	0x00000000
        /*0524*/ 	.short	0x0101
        /*0526*/ 	.byte	0xff
	.zero		1


	//   ....[64]....
        /*0528*/ 	.word	0x00002c80
        /*052c*/ 	.word	0x000000ff
        /*0530*/ 	.word	0x000000e0
        /*0534*/ 	.short	0x010a
        /*0536*/ 	.byte	0x05
	.zero		1


	//   ....[65]....
        /*0538*/ 	.word	0x00002da0
        /*053c*/ 	.word	0x00000000
        /*0540*/ 	.word	0x000000d0
        /*0544*/ 	.short	0x010a
        /*0546*/ 	.byte	0xff
	.zero		1


	//   ....[66]....
        /*0548*/ 	.word	0x00002ea0
        /*054c*/ 	.word	0x00000000
        /*0550*/ 	.word	0x00000000
        /*0554*/ 	.short	0x0101
        /*0556*/ 	.byte	0xff
	.zero		1


	//   ....[67]....
        /*0558*/ 	.word	0x00002f30
        /*055c*/ 	.word	0x000000ff
        /*0560*/ 	.word	0x000000e0
        /*0564*/ 	.short	0x0106
        /*0566*/ 	.byte	0x05
	.zero		1


	//   ....[68]....
        /*0568*/ 	.word	0x00002f50
        /*056c*/ 	.word	0x000000ff
        /*0570*/ 	.word	0x000000e0
        /*0574*/ 	.short	0x010a
        /*0576*/ 	.byte	0x05
	.zero		1


	//   ....[69]....
        /*0578*/ 	.word	0x00002fe0
        /*057c*/ 	.word	0x000000ff
        /*0580*/ 	.word	0x000000e0
        /*0584*/ 	.short	0x0106
        /*0586*/ 	.byte	0x04
	.zero		1


	//   ....[70]....
        /*0588*/ 	.word	0x00003020
        /*058c*/ 	.word	0x00000000
        /*0590*/ 	.word	0x000000e0
        /*0594*/ 	.short	0x010a
        /*0596*/ 	.byte	0xff
	.zero		1


	//   ....[71]....
        /*0598*/ 	.word	0x00003260
        /*059c*/ 	.word	0x000000ff
        /*05a0*/ 	.word	0x00000008
        /*05a4*/ 	.short	0x010a
        /*05a6*/ 	.byte	0x06
	.zero		1


	//   ....[72]....
        /*05a8*/ 	.word	0x00003280
        /*05ac*/ 	.word	0x000000ff
        /*05b0*/ 	.word	0x00000008
        /*05b4*/ 	.short	0x010a
        /*05b6*/ 	.byte	0x06
	.zero		1


	//   ....[73]....
        /*05b8*/ 	.word	0x00003410
        /*05bc*/ 	.word	0x000000ff
        /*05c0*/ 	.word	0x00000008
        /*05c4*/ 	.short	0x010a
        /*05c6*/ 	.byte	0x06
	.zero		1


	//   ....[74]....
        /*05c8*/ 	.word	0x00003430
        /*05cc*/ 	.word	0x000000ff
        /*05d0*/ 	.word	0x00000008
        /*05d4*/ 	.short	0x010a
        /*05d6*/ 	.byte	0x06
	.zero		1


	//   ....[75]....
        /*05d8*/ 	.word	0x000034f0
        /*05dc*/ 	.word	0x000000ff
        /*05e0*/ 	.word	0x00000000
        /*05e4*/ 	.short	0x0101
        /*05e6*/ 	.byte	0x07
	.zero		1


	//   ....[76]....
        /*05e8*/ 	.word	0x00003830
        /*05ec*/ 	.word	0x00000000
        /*05f0*/ 	.word	0x000000d0
        /*05f4*/ 	.short	0x010a
        /*05f6*/ 	.byte	0xff
	.zero		1


	//   ....[77]....
        /*05f8*/ 	.word	0x000038f0
        /*05fc*/ 	.word	0x00000000
        /*0600*/ 	.word	0x00000000
        /*0604*/ 	.short	0x0101
        /*0606*/ 	.byte	0xff
	.zero		1


	//   ....[78]....
        /*0608*/ 	.word	0x000039b0
        /*060c*/ 	.word	0x000000ff
        /*0610*/ 	.word	0x00000000
        /*0614*/ 	.short	0x010a
        /*0616*/ 	.byte	0x08
	.zero		1


	//   ....[79]....
        /*0618*/ 	.word	0x000039c0
        /*061c*/ 	.word	0x000000ff
        /*0620*/ 	.word	0x00000110
        /*0624*/ 	.short	0x010a
        /*0626*/ 	.byte	0x09
	.zero		1


	//   ....[80]....
        /*0628*/ 	.word	0x00003a70
        /*062c*/ 	.word	0x000000ff
        /*0630*/ 	.word	0x00000000
        /*0634*/ 	.short	0x010a
        /*0636*/ 	.byte	0x08
	.zero		1


	//   ....[81]....
        /*0638*/ 	.word	0x00003ba0
        /*063c*/ 	.word	0x000000ff
        /*0640*/ 	.word	0x00000000
        /*0644*/ 	.short	0x010a
        /*0646*/ 	.byte	0x1e
	.zero		1


	//   ....[82]....
        /*0648*/ 	.word	0x00003ea0
        /*064c*/ 	.word	0x000000ff
        /*0650*/ 	.word	0x00000000
        /*0654*/ 	.short	0x010a
        /*0656*/ 	.byte	0x08
	.zero		1


	//   ....[83]....
        /*0658*/ 	.word	0x00003f30
        /*065c*/ 	.word	0x000000ff
        /*0660*/ 	.word	0x00000000
        /*0664*/ 	.short	0x010a
        /*0666*/ 	.byte	0x08
	.zero		1


	//   ....[84]....
        /*0668*/ 	.word	0x00003fc0
        /*066c*/ 	.word	0x000000ff
        /*0670*/ 	.word	0x00000000
        /*0674*/ 	.short	0x010a
        /*0676*/ 	.byte	0x08
	.zero		1


	//   ....[85]....
        /*0678*/ 	.word	0x00004060
        /*067c*/ 	.word	0x00000000
        /*0680*/ 	.word	0x00000000
        /*0684*/ 	.short	0x010a
        /*0686*/ 	.byte	0xff
	.zero		1


	//   ....[86]....
        /*0688*/ 	.word	0x000040a0
        /*068c*/ 	.word	0x00000000
        /*0690*/ 	.word	0x00000000
        /*0694*/ 	.short	0x010a
        /*0696*/ 	.byte	0xff
	.zero		1


	//   ....[87]....
        /*0698*/ 	.word	0x00004110
        /*069c*/ 	.word	0x000000ff
        /*06a0*/ 	.word	0x00000000
        /*06a4*/ 	.short	0x0101
        /*06a6*/ 	.byte	0x05
	.zero		1


	//   ....[88]....
        /*06a8*/ 	.word	0x00004150
        /*06ac*/ 	.word	0x000000ff
        /*06b0*/ 	.word	0x00000150
        /*06b4*/ 	.short	0x010a
        /*06b6*/ 	.byte	0x07
	.zero		1


	//   ....[89]....
        /*06b8*/ 	.word	0x000041a0
        /*06bc*/ 	.word	0x000000ff
        /*06c0*/ 	.word	0x00000000
        /*06c4*/ 	.short	0x0101
        /*06c6*/ 	.byte	0x05
	.zero		1


	//   ....[90]....
        /*06c8*/ 	.word	0x000045f0
        /*06cc*/ 	.word	0x00000000
        /*06d0*/ 	.word	0x000000d0
        /*06d4*/ 	.short	0x010a
        /*06d6*/ 	.byte	0xff
	.zero		1


	//   ....[91]....
        /*06d8*/ 	.word	0x000046b0
        /*06dc*/ 	.word	0x00000000
        /*06e0*/ 	.word	0x00000000
        /*06e4*/ 	.short	0x0101
        /*06e6*/ 	.byte	0xff
	.zero		1


	//   ....[92]....
        /*06e8*/ 	.word	0x000049d0
        /*06ec*/ 	.word	0x000000ff
        /*06f0*/ 	.word	0x000000c8
        /*06f4*/ 	.short	0x010a
        /*06f6*/ 	.byte	0x07
	.zero		1


	//   ....[93]....
        /*06f8*/ 	.word	0x00004bc0
        /*06fc*/ 	.word	0x000000ff
        /*0700*/ 	.word	0x000000a0
        /*0704*/ 	.short	0x010a
        /*0706*/ 	.byte	0x07
	.zero		1


	//   ....[94]....
        /*0708*/ 	.word	0x00004db0
        /*070c*/ 	.word	0x000000ff
        /*0710*/ 	.word	0x00000080
        /*0714*/ 	.short	0x010b
        /*0716*/ 	.byte	0x07
	.zero		1


	//   ....[95]....
        /*0718*/ 	.word	0x00004dc0
        /*071c*/ 	.word	0x000000ff
        /*0720*/ 	.word	0x00000000
        /*0724*/ 	.short	0x0101
        /*0726*/ 	.byte	0x0e
	.zero		1


	//   ....[96]....
        /*0728*/ 	.word	0x00004dd0
        /*072c*/ 	.word	0x000000ff
        /*0730*/ 	.word	0x000000a8
        /*0734*/ 	.short	0x010a
        /*0736*/ 	.byte	0x07
	.zero		1


	//   ....[97]....
        /*0738*/ 	.word	0x00004f80
        /*073c*/ 	.word	0x000000ff
        /*0740*/ 	.word	0x00000088
        /*0744*/ 	.short	0x010b
        /*0746*/ 	.byte	0x07
	.zero		1


	//   ....[98]....
        /*0748*/ 	.word	0x00004f90
        /*074c*/ 	.word	0x000000ff
        /*0750*/ 	.word	0x00000000
        /*0754*/ 	.short	0x0101
        /*0756*/ 	.byte	0x0e
	.zero		1


	//   ....[99]....
        /*0758*/ 	.word	0x00004fa0
        /*075c*/ 	.word	0x000000ff
        /*0760*/ 	.word	0x000000b0
        /*0764*/ 	.short	0x010a
        /*0766*/ 	.byte	0x07
	.zero		1


	//   ....[100]....
        /*0768*/ 	.word	0x00005190
        /*076c*/ 	.word	0x000000ff
        /*0770*/ 	.word	0x00000090
        /*0774*/ 	.short	0x010b
        /*0776*/ 	.byte	0x07
	.zero		1


	//   ....[101]....
        /*0778*/ 	.word	0x00005200
        /*077c*/ 	.word	0x000000ff
        /*0780*/ 	.word	0x00000000
        /*0784*/ 	.short	0x0101
        /*0786*/ 	.byte	0x0e
	.zero		1


	//   ....[102]....
        /*0788*/ 	.word	0x00005210
        /*078c*/ 	.word	0x000000ff
        /*0790*/ 	.word	0x000000b8
        /*0794*/ 	.short	0x010a
        /*0796*/ 	.byte	0x07
	.zero		1


	//   ....[103]....
        /*0798*/ 	.word	0x000054b0
        /*079c*/ 	.word	0x000000ff
        /*07a0*/ 	.word	0x00000098
        /*07a4*/ 	.short	0x010b
        /*07a6*/ 	.byte	0x07
	.zero		1


	//   ....[104]....
        /*07a8*/ 	.word	0x000054d0
        /*07ac*/ 	.word	0x000000ff
        /*07b0*/ 	.word	0x00000000
        /*07b4*/ 	.short	0x0101
        /*07b6*/ 	.byte	0x0d
	.zero		1


	//   ....[105]....
        /*07b8*/ 	.word	0x00005500
        /*07bc*/ 	.word	0x000000ff
        /*07c0*/ 	.word	0x000000a0
        /*07c4*/ 	.short	0x010a
        /*07c6*/ 	.byte	0x07
	.zero		1


	//   ....[106]....
        /*07c8*/ 	.word	0x00005520
        /*07cc*/ 	.word	0x000000ff
        /*07d0*/ 	.word	0x000000a8
        /*07d4*/ 	.short	0x010a
        /*07d6*/ 	.byte	0x07
	.zero		1


	//   ....[107]....
        /*07d8*/ 	.word	0x00005540
        /*07dc*/ 	.word	0x000000ff
        /*07e0*/ 	.word	0x000000b0
        /*07e4*/ 	.short	0x010a
        /*07e6*/ 	.byte	0x07
	.zero		1


	//   ....[108]....
        /*07e8*/ 	.word	0x00005580
        /*07ec*/ 	.word	0x00000000
        /*07f0*/ 	.word	0x000000b8
        /*07f4*/ 	.short	0x010a
        /*07f6*/ 	.byte	0xff
	.zero		1


	//   ....[109]....
        /*07f8*/ 	.word	0x00005900
        /*07fc*/ 	.word	0x00000000
        /*0800*/ 	.word	0x000000d0
        /*0804*/ 	.short	0x010a
        /*0806*/ 	.byte	0xff
	.zero		1


	//   ....[110]....
        /*0808*/ 	.word	0x00005a10
        /*080c*/ 	.word	0x00000000
        /*0810*/ 	.word	0x00000000
        /*0814*/ 	.short	0x0101
        /*0816*/ 	.byte	0xff
	.zero		1


	//   ....[111]....
        /*0818*/ 	.word	0x00006460
        /*081c*/ 	.word	0x000000ff
        /*0820*/ 	.word	0x00000080
        /*0824*/ 	.short	0x010a
        /*0826*/ 	.byte	0x30
	.zero		1


	//   ....[112]....
        /*0828*/ 	.word	0x000064a0
        /*082c*/ 	.word	0x00000070
        /*0830*/ 	.word	0x000000f0
        /*0834*/ 	.short	0x010a
        /*0836*/ 	.byte	0xff
	.zero		1


	//   ....[113]....
        /*0838*/ 	.word	0x00006590
        /*083c*/ 	.word	0x000000ff
        /*0840*/ 	.word	0x00000080
        /*0844*/ 	.short	0x010a
        /*0846*/ 	.byte	0x30
	.zero		1


	//   ....[114]....
        /*0848*/ 	.word	0x00006680
        /*084c*/ 	.word	0x00000070
        /*0850*/ 	.word	0x000000f0
        /*0854*/ 	.short	0x010a
        /*0856*/ 	.byte	0xff
	.zero		1


	//   ....[115]....
        /*0858*/ 	.word	0x00007190
        /*085c*/ 	.word	0x00000000
        /*0860*/ 	.word	0x00000000
        /*0864*/ 	.short	0x0101
        /*0866*/ 	.byte	0xff
	.zero		1


	//   ....[116]....
        /*0868*/ 	.word	0x000071a0
        /*086c*/ 	.word	0x00000002
        /*0870*/ 	.word	0x00000080
        /*0874*/ 	.short	0x010a
        /*0876*/ 	.byte	0xff
	.zero		1


	//   ....[117]....
        /*0878*/ 	.word	0x00007280
        /*087c*/ 	.word	0x00000002
        /*0880*/ 	.word	0x00000080
        /*0884*/ 	.short	0x010a
        /*0886*/ 	.byte	0xff
	.zero		1


	//   ....[118]....
        /*0888*/ 	.word	0x00007e30
        /*088c*/ 	.word	0x0000003f
        /*0890*/ 	.word	0x00000000
        /*0894*/ 	.short	0x0101
        /*0896*/ 	.byte	0xff
	.zero		1


	//   ....[119]....
        /*0898*/ 	.word	0x00007e50
        /*089c*/ 	.word	0x00000000
        /*08a0*/ 	.word	0x00000080
        /*08a4*/ 	.short	0x010a
        /*08a6*/ 	.byte	0xff
	.zero		1


	//   ....[120]....
        /*08a8*/ 	.word	0x00007f20
        /*08ac*/ 	.word	0x00000000
        /*08b0*/ 	.word	0x00000080
        /*08b4*/ 	.short	0x010a
        /*08b6*/ 	.byte	0xff
	.zero		1


	//   ....[121]....
        /*08b8*/ 	.word	0x00008ad0
        /*08bc*/ 	.word	0x0000003f
        /*08c0*/ 	.word	0x00000000
        /*08c4*/ 	.short	0x0101
        /*08c6*/ 	.byte	0xff
	.zero		1


	//   ....[122]....
        /*08c8*/ 	.word	0x00008af0
        /*08cc*/ 	.word	0x00000000
        /*08d0*/ 	.word	0x00000080
        /*08d4*/ 	.short	0x010a
        /*08d6*/ 	.byte	0xff
	.zero		1


	//   ....[123]....
        /*08d8*/ 	.word	0x00008bc0
        /*08dc*/ 	.word	0x00000000
        /*08e0*/ 	.word	0x00000080
        /*08e4*/ 	.short	0x010a
        /*08e6*/ 	.byte	0xff
	.zero		1


	//   ....[124]....
        /*08e8*/ 	.word	0x00008e90
        /*08ec*/ 	.word	0x00000070
        /*08f0*/ 	.word	0x00000000
        /*08f4*/ 	.short	0x0101
        /*08f6*/ 	.byte	0xff
	.zero		1


	//   ....[125]....
        /*08f8*/ 	.word	0x000097c0
        /*08fc*/ 	.word	0x00000000
        /*0900*/ 	.word	0x00000000
        /*0904*/ 	.short	0x0101
        /*0906*/ 	.byte	0xff
	.zero		1


	//   ....[126]....
        /*0908*/ 	.word	0x00009a30
        /*090c*/ 	.word	0x000000ff
        /*0910*/ 	.word	0x00000000
        /*0914*/ 	.short	0x0101
        /*0916*/ 	.byte	0x04
	.zero		1


	//   ....[127]....
        /*0918*/ 	.word	0x00009a50
        /*091c*/ 	.word	0x00000002
        /*0920*/ 	.word	0x00000140
        /*0924*/ 	.short	0x010a
        /*0926*/ 	.byte	0xff
	.zero		1


	//   ....[128]....
        /*0928*/ 	.word	0x00009ab0
        /*092c*/ 	.word	0x00000002
        /*0930*/ 	.word	0x00000040
        /*0934*/ 	.short	0x010a
        /*0936*/ 	.byte	0xff
	.zero		1


	//   ....[129]....
        /*0938*/ 	.word	0x00009b10
        /*093c*/ 	.word	0x00000002
        /*0940*/ 	.word	0x00000040
        /*0944*/ 	.short	0x010a
        /*0946*/ 	.byte	0xff
	.zero		1


	//   ....[130]....
        /*0948*/ 	.word	0x00009b60
        /*094c*/ 	.word	0x00000002
        /*0950*/ 	.word	0x000000d0
        /*0954*/ 	.short	0x010a
        /*0956*/ 	.byte	0xff
	.zero		1


	//   ....[131]....
        /*0958*/ 	.word	0x00009bc0
        /*095c*/ 	.word	0x00000000
        /*0960*/ 	.word	0x00000000
        /*0964*/ 	.short	0x010a
        /*0966*/ 	.byte	0xff
	.zero		1


	//   ....[132]....
        /*0968*/ 	.word	0x00009c20
        /*096c*/ 	.word	0x00000000
        /*0970*/ 	.word	0x00000000
        /*0974*/ 	.short	0x010a
        /*0976*/ 	.byte	0xff
	.zero		1


	//   ....[133]....
        /*0978*/ 	.word	0x00009c80
        /*097c*/ 	.word	0x00000000
        /*0980*/ 	.word	0x00000000
        /*0984*/ 	.short	0x010a
        /*0986*/ 	.byte	0xff
	.zero		1


	//   ....[134]....
        /*0988*/ 	.word	0x00009ce0
        /*098c*/ 	.word	0x00000000
        /*0990*/ 	.word	0x00000000
        /*0994*/ 	.short	0x010a
        /*0996*/ 	.byte	0xff
	.zero		1


	//   ....[135]....
        /*0998*/ 	.word	0x00009d40
        /*099c*/ 	.word	0x00000000
        /*09a0*/ 	.word	0x00000000
        /*09a4*/ 	.short	0x010a
        /*09a6*/ 	.byte	0xff
	.zero		1


	//   ....[136]....
        /*09a8*/ 	.word	0x00009da0
        /*09ac*/ 	.word	0x00000000
        /*09b0*/ 	.word	0x00000000
        /*09b4*/ 	.short	0x010a
        /*09b6*/ 	.byte	0xff
	.zero		1


	//   ....[137]....
        /*09b8*/ 	.word	0x00009e00
        /*09bc*/ 	.word	0x00000000
        /*09c0*/ 	.word	0x00000000
        /*09c4*/ 	.short	0x010a
        /*09c6*/ 	.byte	0xff
	.zero		1


	//   ....[138]....
        /*09c8*/ 	.word	0x00009e50
        /*09cc*/ 	.word	0x00000000
        /*09d0*/ 	.word	0x00000130
        /*09d4*/ 	.short	0x010a
        /*09d6*/ 	.byte	0xff
	.zero		1


	//   ....[139]....
        /*09d8*/ 	.word	0x00009eb0
        /*09dc*/ 	.word	0x00000000
        /*09e0*/ 	.word	0x000000e0
        /*09e4*/ 	.short	0x010a
        /*09e6*/ 	.byte	0xff
	.zero		1


	//   ....[140]....
        /*09e8*/ 	.word	0x00009f00
        /*09ec*/ 	.word	0x00000000
        /*09f0*/ 	.word	0x000000d0
        /*09f4*/ 	.short	0x010a
        /*09f6*/ 	.byte	0xff
	.zero		1


	//   ....[141]....
        /*09f8*/ 	.word	0x00009f60
        /*09fc*/ 	.word	0x00000000
        /*0a00*/ 	.word	0x000000e0
        /*0a04*/ 	.short	0x010a
        /*0a06*/ 	.byte	0xff
	.zero		1


	//   ....[142]....
        /*0a08*/ 	.word	0x00009fc0
        /*0a0c*/ 	.word	0x00000004
        /*0a10*/ 	.word	0x00000008
        /*0a14*/ 	.short	0x010a
        /*0a16*/ 	.byte	0xff
	.zero		1


	//   ....[143]....
        /*0a18*/ 	.word	0x0000a0a0
        /*0a1c*/ 	.word	0x00000002
        /*0a20*/ 	.word	0x00000008
        /*0a24*/ 	.short	0x010a
        /*0a26*/ 	.byte	0xff
	.zero		1


	//   ....[144]....
        /*0a28*/ 	.word	0x0000a0f0
        /*0a2c*/ 	.word	0x00000000
        /*0a30*/ 	.word	0x000000d0
        /*0a34*/ 	.short	0x010a
        /*0a36*/ 	.byte	0xff
	.zero		1


	//   ....[145]....
        /*0a38*/ 	.word	0x0000a150
        /*0a3c*/ 	.word	0x00000000
        /*0a40*/ 	.word	0x00000110
        /*0a44*/ 	.short	0x010a
        /*0a46*/ 	.byte	0xff
	.zero		1


	//   ....[146]....
        /*0a48*/ 	.word	0x0000a1b0
        /*0a4c*/ 	.word	0x00000000
        /*0a50*/ 	.word	0x00000000
        /*0a54*/ 	.short	0x010a
        /*0a56*/ 	.byte	0xff
	.zero		1


	//   ....[147]....
        /*0a58*/ 	.word	0x0000a210
        /*0a5c*/ 	.word	0x00000000
        /*0a60*/ 	.word	0x00000000
        /*0a64*/ 	.short	0x010a
        /*0a66*/ 	.byte	0xff
	.zero		1


	//   ....[148]....
        /*0a68*/ 	.word	0x0000a270
        /*0a6c*/ 	.word	0x00000000
        /*0a70*/ 	.word	0x00000000
        /*0a74*/ 	.short	0x010a
        /*0a76*/ 	.byte	0xff
	.zero		1


	//   ....[149]....
        /*0a78*/ 	.word	0x0000a2d0
        /*0a7c*/ 	.word	0x00000000
        /*0a80*/ 	.word	0x00000000
        /*0a84*/ 	.short	0x010a
        /*0a86*/ 	.byte	0xff
	.zero		1


	//   ....[150]....
        /*0a88*/ 	.word	0x0000a330
        /*0a8c*/ 	.word	0x00000000
        /*0a90*/ 	.word	0x00000150
        /*0a94*/ 	.short	0x010a
        /*0a96*/ 	.byte	0xff
	.zero		1


	//   ....[151]....
        /*0a98*/ 	.word	0x0000a380
        /*0a9c*/ 	.word	0x00000000
        /*0aa0*/ 	.word	0x000000d0
        /*0aa4*/ 	.short	0x010a
        /*0aa6*/ 	.byte	0xff
	.zero		1


	//   ....[152]....
        /*0aa8*/ 	.word	0x0000a3e0
        /*0aac*/ 	.word	0x00000000
        /*0ab0*/ 	.word	0x000000c8
        /*0ab4*/ 	.short	0x010a
        /*0ab6*/ 	.byte	0xff
	.zero		1


	//   ....[153]....
        /*0ab8*/ 	.word	0x0000a440
        /*0abc*/ 	.word	0x00000000
        /*0ac0*/ 	.word	0x000000a0
        /*0ac4*/ 	.short	0x010a
        /*0ac6*/ 	.byte	0xff
	.zero		1


	//   ....[154]....
        /*0ac8*/ 	.word	0x0000a4a0
        /*0acc*/ 	.word	0x00000000
        /*0ad0*/ 	.word	0x000000a8
        /*0ad4*/ 	.short	0x010a
        /*0ad6*/ 	.byte	0xff
	.zero		1


	//   ....[155]....
        /*0ad8*/ 	.word	0x0000a500
        /*0adc*/ 	.word	0x00000000
        /*0ae0*/ 	.word	0x000000b0
        /*0ae4*/ 	.short	0x010a
        /*0ae6*/ 	.byte	0xff
	.zero		1


	//   ....[156]....
        /*0ae8*/ 	.word	0x0000a560
        /*0aec*/ 	.word	0x00000000
        /*0af0*/ 	.word	0x000000b8
        /*0af4*/ 	.short	0x010a
        /*0af6*/ 	.byte	0xff
	.zero		1


	//   ....[157]....
        /*0af8*/ 	.word	0x0000a5c0
        /*0afc*/ 	.word	0x00000000
        /*0b00*/ 	.word	0x000000a0
        /*0b04*/ 	.short	0x010a
        /*0b06*/ 	.byte	0xff
	.zero		1


	//   ....[158]....
        /*0b08*/ 	.word	0x0000a620
        /*0b0c*/ 	.word	0x00000000
        /*0b10*/ 	.word	0x000000a8
        /*0b14*/ 	.short	0x010a
        /*0b16*/ 	.byte	0xff
	.zero		1


	//   ....[159]....
        /*0b18*/ 	.word	0x0000a680
        /*0b1c*/ 	.word	0x00000000
        /*0b20*/ 	.word	0x000000b0
        /*0b24*/ 	.short	0x010a
        /*0b26*/ 	.byte	0xff
	.zero		1


	//   ....[160]....
        /*0b28*/ 	.word	0x0000a6d0
        /*0b2c*/ 	.word	0x00000000
        /*0b30*/ 	.word	0x000000d0
        /*0b34*/ 	.short	0x010a
        /*0b36*/ 	.byte	0xff
	.zero		1


	//   ....[161]....
        /*0b38*/ 	.word	0x0000a730
        /*0b3c*/ 	.word	0x00000002
        /*0b40*/ 	.word	0x00000080
        /*0b44*/ 	.short	0x010a
        /*0b46*/ 	.byte	0xff
	.zero		1


	//   ....[162]....
        /*0b48*/ 	.word	0x0000a780
        /*0b4c*/ 	.word	0x00000070
        /*0b50*/ 	.word	0x000000f0
        /*0b54*/ 	.short	0x010a
        /*0b56*/ 	.byte	0xff
	.zero		1


	//   ....[163]....
        /*0b58*/ 	.word	0x0000a7d0
        /*0b5c*/ 	.word	0x00000002
        /*0b60*/ 	.word	0x00000080
        /*0b64*/ 	.short	0x010a
        /*0b66*/ 	.byte	0xff
	.zero		1


	//   ....[164]....
        /*0b68*/ 	.word	0x0000a820
        /*0b6c*/ 	.word	0x00000000
        /*0b70*/ 	.word	0x00000080
        /*0b74*/ 	.short	0x010a
        /*0b76*/ 	.byte	0xff
	.zero		1


	//   ....[165]....
        /*0b78*/ 	.word	0x0000a870
        /*0b7c*/ 	.word	0x00000000
        /*0b80*/ 	.word	0x00000080
        /*0b84*/ 	.short	0x010a
        /*0b86*/ 	.byte	0xff
	.zero		1


	//----- nvinfo : EIATTR_NUM_MBARRIERS
	.align		4
.L_47:
        /*0b88*/ 	.byte	0x03, 0x38
        /*0b8a*/ 	.short	0x002b


	//----- nvinfo : EIATTR_EXIT_INSTR_OFFSETS
	.align		4
        /*0b8c*/ 	.byte	0x04, 0x1c
        /*0b8e*/ 	.short	(.L_49 - .L_48)


	//   ....[0]....
.L_48:
        /*0b90*/ 	.word	0x00002af0


	//   ....[1]....
        /*0b94*/ 	.word	0x00002ff0


	//   ....[2]....
        /*0b98*/ 	.word	0x00003050


	//   ....[3]....
        /*0b9c*/ 	.word	0x000043d0


	//   ....[4]....
        /*0ba0*/ 	.word	0x000055b0


	//   ....[5]....
        /*0ba4*/ 	.word	0x000055f0


	//   ....[6]....
        /*0ba8*/ 	.word	0x00009920


	//   ....[7]....
        /*0bac*/ 	.word	0x000099a0


	//   ....[8]....
        /*0bb0*/ 	.word	0x000099d0


	//   ....[9]....
        /*0bb4*/ 	.word	0x00009a40


	//----- nvinfo : EIATTR_MAX_THREADS
	.align		4
.L_49:
        /*0bb8*/ 	.byte	0x04, 0x05
        /*0bba*/ 	.short	(.L_51 - .L_50)
.L_50:
        /*0bbc*/ 	.word	0x00000100
        /*0bc0*/ 	.word	0x00000001
        /*0bc4*/ 	.word	0x00000001


	//----- nvinfo : EIATTR_CRS_STACK_SIZE
	.align		4
.L_51:
        /*0bc8*/ 	.byte	0x04, 0x1e
        /*0bca*/ 	.short	(.L_53 - .L_52)
.L_52:
        /*0bcc*/ 	.word	0x00000000


	//----- nvinfo : EIATTR_CBANK_PARAM_SIZE
	.align		4
.L_53:
        /*0bd0*/ 	.byte	0x03, 0x19
        /*0bd2*/ 	.short	0x0800


	//----- nvinfo : EIATTR_PARAM_CBANK
	.align		4
        /*0bd4*/ 	.byte	0x04, 0x0a
        /*0bd6*/ 	.short	(.L_55 - .L_54)
	.align		4
.L_54:
        /*0bd8*/ 	.word	index@(.nv.constant0._ZN7cutlass13device_kernelINS_4gemm6kernel13GemmUniversalIN4cute5tupleIJiiiiEEENS1_10collective13CollectiveMmaINS1_35MainloopSm100TmaUmmaWarpSpecializedILi8ELi2ELi4ENS5_IJNS4_1CILi2EEENSA_ILi1EEESC_EEEEENS5_IJNSA_ILi128EEENSA_ILi256EEENSA_ILi64EEEEEENS_6half_tENS5_IJlSC_lEEESJ_SK_NS4_8TiledMMAINS4_8MMA_AtomIJNS4_26SM100_MMA_F16BF16_2x1SM_SSISJ_SJ_fLi128ELi256ELNS4_4UMMA5MajorE0ELSP_0ELNSO_7ScaleInE0ELSQ_0EEEEEENS4_6LayoutINS5_IJSC_SC_SC_EEENS5_IJNSA_ILi0EEESV_SV_EEEEENS5_IJNS4_10UnderscoreESY_SY_EEEEENS4_18SM100_TMA_2SM_LOADENS4_14ComposedLayoutINS4_7SwizzleILi3ELi4ELi3EEENS4_18smem_ptr_flag_bitsILi16EEENST_INS5_IJNSA_ILi8EEESH_EEENS5_IJSH_SC_EEEEEEEvNS4_8identityES11_S1B_vS1C_EENS_8epilogue10collective18CollectiveEpilogueINS1E_23Sm100TmaWarpSpecializedILi4ELi2ELi32ELb1ELb0EEEJNS5_IJSH_SG_SH_EEENS5_IJNST_ISH_SC_EENST_INS5_IJNSA_ILi32EEESB_EEENS5_IJSC_SF_EEEEEEEESJ_SK_SJ_SK_NS1E_6fusion15FusionCallbacksIS1I_NS1Q_17LinearCombinationISJ_fSJ_fLNS_15FloatRoundStyleE2EEES1J_S1P_JEEENS4_5SM1004TMEM4LOAD26SM100_TMEM_LOAD_32dp32b32xENS4_13SM90_TMA_LOADENS12_INS13_ILi2ELi4ELi3EEES16_NST_INS5_IJS17_S1L_EEENS5_IJS1L_SC_EEEEEEENS4_39AutoVectorizingCopyWithAssumedAlignmentILi128EEENS4_14SM90_TMA_STOREES25_S27_S27_EEEvvEEEEvNT_6ParamsE)
        /*0bdc*/ 	.short	0x0380
        /*0bde*/ 	.short	0x0800


	//----- nvinfo : EIATTR_SW_WAR
	.align		4
.L_55:
        /*0be0*/ 	.byte	0x04, 0x36
        /*0be2*/ 	.short	(.L_57 - .L_56)
.L_56:
        /*0be4*/ 	.word	0x00000008
.L_57:


//--------------------- .nv.callgraph             --------------------------
	.section	.nv.callgraph,"",@"SHT_CUDA_CALLGRAPH"
	.align	4
	.sectionentsize	8
	.align		4
        /*0000*/ 	.word	0x00000000
	.align		4
        /*0004*/ 	.word	0xffffffff
	.align		4
        /*0008*/ 	.word	index@(_ZN7cutlass13device_kernelINS_4gemm6kernel13GemmUniversalIN4cute5tupleIJiiiiEEENS1_10collective13CollectiveMmaINS1_35MainloopSm100TmaUmmaWarpSpecializedILi8ELi2ELi4ENS5_IJNS4_1CILi2EEENSA_ILi1EEESC_EEEEENS5_IJNSA_ILi128EEENSA_ILi256EEENSA_ILi64EEEEEENS_6half_tENS5_IJlSC_lEEESJ_SK_NS4_8TiledMMAINS4_8MMA_AtomIJNS4_26SM100_MMA_F16BF16_2x1SM_SSISJ_SJ_fLi128ELi256ELNS4_4UMMA5MajorE0ELSP_0ELNSO_7ScaleInE0ELSQ_0EEEEEENS4_6LayoutINS5_IJSC_SC_SC_EEENS5_IJNSA_ILi0EEESV_SV_EEEEENS5_IJNS4_10UnderscoreESY_SY_EEEEENS4_18SM100_TMA_2SM_LOADENS4_14ComposedLayoutINS4_7SwizzleILi3ELi4ELi3EEENS4_18smem_ptr_flag_bitsILi16EEENST_INS5_IJNSA_ILi8EEESH_EEENS5_IJSH_SC_EEEEEEEvNS4_8identityES11_S1B_vS1C_EENS_8epilogue10collective18CollectiveEpilogueINS1E_23Sm100TmaWarpSpecializedILi4ELi2ELi32ELb1ELb0EEEJNS5_IJSH_SG_SH_EEENS5_IJNST_ISH_SC_EENST_INS5_IJNSA_ILi32EEESB_EEENS5_IJSC_SF_EEEEEEEESJ_SK_SJ_SK_NS1E_6fusion15FusionCallbacksIS1I_NS1Q_17LinearCombinationISJ_fSJ_fLNS_15FloatRoundStyleE2EEES1J_S1P_JEEENS4_5SM1004TMEM4LOAD26SM100_TMEM_LOAD_32dp32b32xENS4_13SM90_TMA_LOADENS12_INS13_ILi2ELi4ELi3EEES16_NST_INS5_IJS17_S1L_EEENS5_IJS1L_SC_EEEEEEENS4_39AutoVectorizingCopyWithAssumedAlignmentILi128EEENS4_14SM90_TMA_STOREES25_S27_S27_EEEvvEEEEvNT_6ParamsE)
	.align		4
        /*000c*/ 	.word	index@(__assertfail)
	.align		4
        /*0010*/ 	.word	0x00000000
	.align		4
        /*0014*/ 	.word	0xfffffffe
	.align		4
        /*0018*/ 	.word	0x00000000
	.align		4
        /*001c*/ 	.word	0xfffffffd
	.align		4
        /*0020*/ 	.word	0x00000000
	.align		4
        /*0024*/ 	.word	0xfffffffc


//--------------------- .nv.constant4             --------------------------
	.section	.nv.constant4,"a",@progbits
	.align	8
	.align		8
.nv.constant4:
        /*0000*/ 	.dword	__assertfail
	.align		8
        /*0008*/ 	.dword	__unnamed_1
	.align		8
        /*0010*/ 	.dword	__unnamed_2
	.align		8
        /*0018*/ 	.dword	_ZN40_INTERNAL_413d7064_4_k_cu_96f9efe1_347864cuda3std3__45__cpo5beginE
	.align		8
        /*0020*/ 	.dword	_ZN40_INTERNAL_413d7064_4_k_cu_96f9efe1_347864cuda3std3__45__cpo3endE
	.align		8
        /*0028*/ 	.dword	_ZN40_INTERNAL_413d7064_4_k_cu_96f9efe1_347864cuda3std3__45__cpo6cbeginE
	.align		8
        /*0030*/ 	.dword	_ZN40_INTERNAL_413d7064_4_k_cu_96f9efe1_347864cuda3std3__45__cpo4cendE
	.align		8
        /*0038*/ 	.dword	_ZN40_INTERNAL_413d7064_4_k_cu_96f9efe1_347864cuda3std3__442_GLOBAL__N__413d7064_4_k_cu_96f9efe1_347866ignoreE
	.align		8
        /*0040*/ 	.dword	_ZN40_INTERNAL_413d7064_4_k_cu_96f9efe1_347864cuda3std3__419piecewise_constructE
	.align		8
        /*0048*/ 	.dword	_ZN40_INTERNAL_413d7064_4_k_cu_96f9efe1_347864cuda3std3__48in_placeE
	.align		8
        /*0050*/ 	.dword	_ZN40_INTERNAL_413d7064_4_k_cu_96f9efe1_347864cuda3std6ranges3__45__cpo4swapE
	.align		8
        /*0058*/ 	.dword	_ZN40_INTERNAL_413d7064_4_k_cu_96f9efe1_347864cuda3std6ranges3__45__cpo9iter_moveE
	.align		8
        /*0060*/ 	.dword	_ZN40_INTERNAL_413d7064_4_k_cu_96f9efe1_347864cute7productE
	.align		8
        /*0068*/ 	.dword	_ZN40_INTERNAL_413d7064_4_k_cu_96f9efe1_347864cute1_E
	.align		8
        /*0070*/ 	.dword	$str$25
	.align		8
        /*0078*/ 	.dword	$str$26
	.align		8
        /*0080*/ 	.dword	$str$27
	.align		8
        /*0088*/ 	.dword	$str$28


//--------------------- .text._ZN7cutlass13device_kernelINS_4gemm6kernel13GemmUniversalIN4cute5tupleIJiiiiEEENS1_10collective13CollectiveMmaINS1_35MainloopSm100TmaUmmaWarpSpecializedILi8ELi2ELi4ENS5_IJNS4_1CILi2EEENSA_ILi1EEESC_EEEEENS5_IJNSA_ILi128EEENSA_ILi256EEENSA_ILi64EEEEEENS_6half_tENS5_IJlSC_lEEESJ_SK_NS4_8TiledMMAINS4_8MMA_AtomIJNS4_26SM100_MMA_F16BF16_2x1SM_SSISJ_SJ_fLi128ELi256ELNS4_4UMMA5MajorE0ELSP_0ELNSO_7ScaleInE0ELSQ_0EEEEEENS4_6LayoutINS5_IJSC_SC_SC_EEENS5_IJNSA_ILi0EEESV_SV_EEEEENS5_IJNS4_10UnderscoreESY_SY_EEEEENS4_18SM100_TMA_2SM_LOADENS4_14ComposedLayoutINS4_7SwizzleILi3ELi4ELi3EEENS4_18smem_ptr_flag_bitsILi16EEENST_INS5_IJNSA_ILi8EEESH_EEENS5_IJSH_SC_EEEEEEEvNS4_8identityES11_S1B_vS1C_EENS_8epilogue10collective18CollectiveEpilogueINS1E_23Sm100TmaWarpSpecializedILi4ELi2ELi32ELb1ELb0EEEJNS5_IJSH_SG_SH_EEENS5_IJNST_ISH_SC_EENST_INS5_IJNSA_ILi32EEESB_EEENS5_IJSC_SF_EEEEEEEESJ_SK_SJ_SK_NS1E_6fusion15FusionCallbacksIS1I_NS1Q_17LinearCombinationISJ_fSJ_fLNS_15FloatRoundStyleE2EEES1J_S1P_JEEENS4_5SM1004TMEM4LOAD26SM100_TMEM_LOAD_32dp32b32xENS4_13SM90_TMA_LOADENS12_INS13_ILi2ELi4ELi3EEES16_NST_INS5_IJS17_S1L_EEENS5_IJS1L_SC_EEEEEEENS4_39AutoVectorizingCopyWithAssumedAlignmentILi128EEENS4_14SM90_TMA_STOREES25_S27_S27_EEEvvEEEEvNT_6ParamsE --------------------------
	.section	.text._ZN7cutlass13device_kernelINS_4gemm6kernel13GemmUniversalIN4cute5tupleIJiiiiEEENS1_10collective13CollectiveMmaINS1_35MainloopSm100TmaUmmaWarpSpecializedILi8ELi2ELi4ENS5_IJNS4_1CILi2EEENSA_ILi1EEESC_EEEEENS5_IJNSA_ILi128EEENSA_ILi256EEENSA_ILi64EEEEEENS_6half_tENS5_IJlSC_lEEESJ_SK_NS4_8TiledMMAINS4_8MMA_AtomIJNS4_26SM100_MMA_F16BF16_2x1SM_SSISJ_SJ_fLi128ELi256ELNS4_4UMMA5MajorE0ELSP_0ELNSO_7ScaleInE0ELSQ_0EEEEEENS4_6LayoutINS5_IJSC_SC_SC_EEENS5_IJNSA_ILi0EEESV_SV_EEEEENS5_IJNS4_10UnderscoreESY_SY_EEEEENS4_18SM100_TMA_2SM_LOADENS4_14ComposedLayoutINS4_7SwizzleILi3ELi4ELi3EEENS4_18smem_ptr_flag_bitsILi16EEENST_INS5_IJNSA_ILi8EEESH_EEENS5_IJSH_SC_EEEEEEEvNS4_8identityES11_S1B_vS1C_EENS_8epilogue10collective18CollectiveEpilogueINS1E_23Sm100TmaWarpSpecializedILi4ELi2ELi32ELb1ELb0EEEJNS5_IJSH_SG_SH_EEENS5_IJNST_ISH_SC_EENST_INS5_IJNSA_ILi32EEESB_EEENS5_IJSC_SF_EEEEEEEESJ_SK_SJ_SK_NS1E_6fusion15FusionCallbacksIS1I_NS1Q_17LinearCombinationISJ_fSJ_fLNS_15FloatRoundStyleE2EEES1J_S1P_JEEENS4_5SM1004TMEM4LOAD26SM100_TMEM_LOAD_32dp32b32xENS4_13SM90_TMA_LOADENS12_INS13_ILi2ELi4ELi3EEES16_NST_INS5_IJS17_S1L_EEENS5_IJS1L_SC_EEEEEEENS4_39AutoVectorizingCopyWithAssumedAlignmentILi128EEENS4_14SM90_TMA_STOREES25_S27_S27_EEEvvEEEEvNT_6ParamsE,"ax",@progbits
	.align	128
.text._ZN7cutlass13device_kernelINS_4gemm6kernel13GemmUniversalIN4cute5tupleIJiiiiEEENS1_10collective13CollectiveMmaINS1_35MainloopSm100TmaUmmaWarpSpecializedILi8ELi2ELi4ENS5_IJNS4_1CILi2EEENSA_ILi1EEESC_EEEEENS5_IJNSA_ILi128EEENSA_ILi256EEENSA_ILi64EEEEEENS_6half_tENS5_IJlSC_lEEESJ_SK_NS4_8TiledMMAINS4_8MMA_AtomIJNS4_26SM100_MMA_F16BF16_2x1SM_SSISJ_SJ_fLi128ELi256ELNS4_4UMMA5MajorE0ELSP_0ELNSO_7ScaleInE0ELSQ_0EEEEEENS4_6LayoutINS5_IJSC_SC_SC_EEENS5_IJNSA_ILi0EEESV_SV_EEEEENS5_IJNS4_10UnderscoreESY_SY_EEEEENS4_18SM100_TMA_2SM_LOADENS4_14ComposedLayoutINS4_7SwizzleILi3ELi4ELi3EEENS4_18smem_ptr_flag_bitsILi16EEENST_INS5_IJNSA_ILi8EEESH_EEENS5_IJSH_SC_EEEEEEEvNS4_8identityES11_S1B_vS1C_EENS_8epilogue10collective18CollectiveEpilogueINS1E_23Sm100TmaWarpSpecializedILi4ELi2ELi32ELb1ELb0EEEJNS5_IJSH_SG_SH_EEENS5_IJNST_ISH_SC_EENST_INS5_IJNSA_ILi32EEESB_EEENS5_IJSC_SF_EEEEEEEESJ_SK_SJ_SK_NS1E_6fusion15FusionCallbacksIS1I_NS1Q_17LinearCombinationISJ_fSJ_fLNS_15FloatRoundStyleE2EEES1J_S1P_JEEENS4_5SM1004TMEM4LOAD26SM100_TMEM_LOAD_32dp32b32xENS4_13SM90_TMA_LOADENS12_INS13_ILi2ELi4ELi3EEES16_NST_INS5_IJS17_S1L_EEENS5_IJS1L_SC_EEEEEEENS4_39AutoVectorizingCopyWithAssumedAlignmentILi128EEENS4_14SM90_TMA_STOREES25_S27_S27_EEEvvEEEEvNT_6ParamsE:
        .type           _ZN7cutlass13device_kernelINS_4gemm6kernel13GemmUniversalIN4cute5tupleIJiiiiEEENS1_10collective13CollectiveMmaINS1_35MainloopSm100TmaUmmaWarpSpecializedILi8ELi2ELi4ENS5_IJNS4_1CILi2EEENSA_ILi1EEESC_EEEEENS5_IJNSA_ILi128EEENSA_ILi256EEENSA_ILi64EEEEEENS_6half_tENS5_IJlSC_lEEESJ_SK_NS4_8TiledMMAINS4_8MMA_AtomIJNS4_26SM100_MMA_F16BF16_2x1SM_SSISJ_SJ_fLi128ELi256ELNS4_4UMMA5MajorE0ELSP_0ELNSO_7ScaleInE0ELSQ_0EEEEEENS4_6LayoutINS5_IJSC_SC_SC_EEENS5_IJNSA_ILi0EEESV_SV_EEEEENS5_IJNS4_10UnderscoreESY_SY_EEEEENS4_18SM100_TMA_2SM_LOADENS4_14ComposedLayoutINS4_7SwizzleILi3ELi4ELi3EEENS4_18smem_ptr_flag_bitsILi16EEENST_INS5_IJNSA_ILi8EEESH_EEENS5_IJSH_SC_EEEEEEEvNS4_8identityES11_S1B_vS1C_EENS_8epilogue10collective18CollectiveEpilogueINS1E_23Sm100TmaWarpSpecializedILi4ELi2ELi32ELb1ELb0EEEJNS5_IJSH_SG_SH_EEENS5_IJNST_ISH_SC_EENST_INS5_IJNSA_ILi32EEESB_EEENS5_IJSC_SF_EEEEEEEESJ_SK_SJ_SK_NS1E_6fusion15FusionCallbacksIS1I_NS1Q_17LinearCombinationISJ_fSJ_fLNS_15FloatRoundStyleE2EEES1J_S1P_JEEENS4_5SM1004TMEM4LOAD26SM100_TMEM_LOAD_32dp32b32xENS4_13SM90_TMA_LOADENS12_INS13_ILi2ELi4ELi3EEES16_NST_INS5_IJS17_S1L_EEENS5_IJS1L_SC_EEEEEEENS4_39AutoVectorizingCopyWithAssumedAlignmentILi128EEENS4_14SM90_TMA_STOREES25_S27_S27_EEEvvEEEEvNT_6ParamsE,@function
        .size           _ZN7cutlass13device_kernelINS_4gemm6kernel13GemmUniversalIN4cute5tupleIJiiiiEEENS1_10collective13CollectiveMmaINS1_35MainloopSm100TmaUmmaWarpSpecializedILi8ELi2ELi4ENS5_IJNS4_1CILi2EEENSA_ILi1EEESC_EEEEENS5_IJNSA_ILi128EEENSA_ILi256EEENSA_ILi64EEEEEENS_6half_tENS5_IJlSC_lEEESJ_SK_NS4_8TiledMMAINS4_8MMA_AtomIJNS4_26SM100_MMA_F16BF16_2x1SM_SSISJ_SJ_fLi128ELi256ELNS4_4UMMA5MajorE0ELSP_0ELNSO_7ScaleInE0ELSQ_0EEEEEENS4_6LayoutINS5_IJSC_SC_SC_EEENS5_IJNSA_ILi0EEESV_SV_EEEEENS5_IJNS4_10UnderscoreESY_SY_EEEEENS4_18SM100_TMA_2SM_LOADENS4_14ComposedLayoutINS4_7SwizzleILi3ELi4ELi3EEENS4_18smem_ptr_flag_bitsILi16EEENST_INS5_IJNSA_ILi8EEESH_EEENS5_IJSH_SC_EEEEEEEvNS4_8identityES11_S1B_vS1C_EENS_8epilogue10collective18CollectiveEpilogueINS1E_23Sm100TmaWarpSpecializedILi4ELi2ELi32ELb1ELb0EEEJNS5_IJSH_SG_SH_EEENS5_IJNST_ISH_SC_EENST_INS5_IJNSA_ILi32EEESB_EEENS5_IJSC_SF_EEEEEEEESJ_SK_SJ_SK_NS1E_6fusion15FusionCallbacksIS1I_NS1Q_17LinearCombinationISJ_fSJ_fLNS_15FloatRoundStyleE2EEES1J_S1P_JEEENS4_5SM1004TMEM4LOAD26SM100_TMEM_LOAD_32dp32b32xENS4_13SM90_TMA_LOADENS12_INS13_ILi2ELi4ELi3EEES16_NST_INS5_IJS17_S1L_EEENS5_IJS1L_SC_EEEEEEENS4_39AutoVectorizingCopyWithAssumedAlignmentILi128EEENS4_14SM90_TMA_STOREES25_S27_S27_EEEvvEEEEvNT_6ParamsE,(.L_x_209 - _ZN7cutlass13device_kernelINS_4gemm6kernel13GemmUniversalIN4cute5tupleIJiiiiEEENS1_10collective13CollectiveMmaINS1_35MainloopSm100TmaUmmaWarpSpecializedILi8ELi2ELi4ENS5_IJNS4_1CILi2EEENSA_ILi1EEESC_EEEEENS5_IJNSA_ILi128EEENSA_ILi256EEENSA_ILi64EEEEEENS_6half_tENS5_IJlSC_lEEESJ_SK_NS4_8TiledMMAINS4_8MMA_AtomIJNS4_26SM100_MMA_F16BF16_2x1SM_SSISJ_SJ_fLi128ELi256ELNS4_4UMMA5MajorE0ELSP_0ELNSO_7ScaleInE0ELSQ_0EEEEEENS4_6LayoutINS5_IJSC_SC_SC_EEENS5_IJNSA_ILi0EEESV_SV_EEEEENS5_IJNS4_10UnderscoreESY_SY_EEEEENS4_18SM100_TMA_2SM_LOADENS4_14ComposedLayoutINS4_7SwizzleILi3ELi4ELi3EEENS4_18smem_ptr_flag_bitsILi16EEENST_INS5_IJNSA_ILi8EEESH_EEENS5_IJSH_SC_EEEEEEEvNS4_8identityES11_S1B_vS1C_EENS_8epilogue10collective18CollectiveEpilogueINS1E_23Sm100TmaWarpSpecializedILi4ELi2ELi32ELb1ELb0EEEJNS5_IJSH_SG_SH_EEENS5_IJNST_ISH_SC_EENST_INS5_IJNSA_ILi32EEESB_EEENS5_IJSC_SF_EEEEEEEESJ_SK_SJ_SK_NS1E_6fusion15FusionCallbacksIS1I_NS1Q_17LinearCombinationISJ_fSJ_fLNS_15FloatRoundStyleE2EEES1J_S1P_JEEENS4_5SM1004TMEM4LOAD26SM100_TMEM_LOAD_32dp32b32xENS4_13SM90_TMA_LOADENS12_INS13_ILi2ELi4ELi3EEES16_NST_INS5_IJS17_S1L_EEENS5_IJS1L_SC_EEEEEEENS4_39AutoVectorizingCopyWithAssumedAlignmentILi128EEENS4_14SM90_TMA_STOREES25_S27_S27_EEEvvEEEEvNT_6ParamsE)
        .other          _ZN7cutlass13device_kernelINS_4gemm6kernel13GemmUniversalIN4cute5tupleIJiiiiEEENS1_10collective13CollectiveMmaINS1_35MainloopSm100TmaUmmaWarpSpecializedILi8ELi2ELi4ENS5_IJNS4_1CILi2EEENSA_ILi1EEESC_EEEEENS5_IJNSA_ILi128EEENSA_ILi256EEENSA_ILi64EEEEEENS_6half_tENS5_IJlSC_lEEESJ_SK_NS4_8TiledMMAINS4_8MMA_AtomIJNS4_26SM100_MMA_F16BF16_2x1SM_SSISJ_SJ_fLi128ELi256ELNS4_4UMMA5MajorE0ELSP_0ELNSO_7ScaleInE0ELSQ_0EEEEEENS4_6LayoutINS5_IJSC_SC_SC_EEENS5_IJNSA_ILi0EEESV_SV_EEEEENS5_IJNS4_10UnderscoreESY_SY_EEEEENS4_18SM100_TMA_2SM_LOADENS4_14ComposedLayoutINS4_7SwizzleILi3ELi4ELi3EEENS4_18smem_ptr_flag_bitsILi16EEENST_INS5_IJNSA_ILi8EEESH_EEENS5_IJSH_SC_EEEEEEEvNS4_8identityES11_S1B_vS1C_EENS_8epilogue10collective18CollectiveEpilogueINS1E_23Sm100TmaWarpSpecializedILi4ELi2ELi32ELb1ELb0EEEJNS5_IJSH_SG_SH_EEENS5_IJNST_ISH_SC_EENST_INS5_IJNSA_ILi32EEESB_EEENS5_IJSC_SF_EEEEEEEESJ_SK_SJ_SK_NS1E_6fusion15FusionCallbacksIS1I_NS1Q_17LinearCombinationISJ_fSJ_fLNS_15FloatRoundStyleE2EEES1J_S1P_JEEENS4_5SM1004TMEM4LOAD26SM100_TMEM_LOAD_32dp32b32xENS4_13SM90_TMA_LOADENS12_INS13_ILi2ELi4ELi3EEES16_NST_INS5_IJS17_S1L_EEENS5_IJS1L_SC_EEEEEEENS4_39AutoVectorizingCopyWithAssumedAlignmentILi128EEENS4_14SM90_TMA_STOREES25_S27_S27_EEEvvEEEEvNT_6ParamsE,@"STO_CUDA_ENTRY STV_DEFAULT"
_ZN7cutlass13device_kernelINS_4gemm6kernel13GemmUniversalIN4cute5tupleIJiiiiEEENS1_10collective13CollectiveMmaINS1_35MainloopSm100TmaUmmaWarpSpecializedILi8ELi2ELi4ENS5_IJNS4_1CILi2EEENSA_ILi1EEESC_EEEEENS5_IJNSA_ILi128EEENSA_ILi256EEENSA_ILi64EEEEEENS_6half_tENS5_IJlSC_lEEESJ_SK_NS4_8TiledMMAINS4_8MMA_AtomIJNS4_26SM100_MMA_F16BF16_2x1SM_SSISJ_SJ_fLi128ELi256ELNS4_4UMMA5MajorE0ELSP_0ELNSO_7ScaleInE0ELSQ_0EEEEEENS4_6LayoutINS5_IJSC_SC_SC_EEENS5_IJNSA_ILi0EEESV_SV_EEEEENS5_IJNS4_10UnderscoreESY_SY_EEEEENS4_18SM100_TMA_2SM_LOADENS4_14ComposedLayoutINS4_7SwizzleILi3ELi4ELi3EEENS4_18smem_ptr_flag_bitsILi16EEENST_INS5_IJNSA_ILi8EEESH_EEENS5_IJSH_SC_EEEEEEEvNS4_8identityES11_S1B_vS1C_EENS_8epilogue10collective18CollectiveEpilogueINS1E_23Sm100TmaWarpSpecializedILi4ELi2ELi32ELb1ELb0EEEJNS5_IJSH_SG_SH_EEENS5_IJNST_ISH_SC_EENST_INS5_IJNSA_ILi32EEESB_EEENS5_IJSC_SF_EEEEEEEESJ_SK_SJ_SK_NS1E_6fusion15FusionCallbacksIS1I_NS1Q_17LinearCombinationISJ_fSJ_fLNS_15FloatRoundStyleE2EEES1J_S1P_JEEENS4_5SM1004TMEM4LOAD26SM100_TMEM_LOAD_32dp32b32xENS4_13SM90_TMA_LOADENS12_INS13_ILi2ELi4ELi3EEES16_NST_INS5_IJS17_S1L_EEENS5_IJS1L_SC_EEEEEEENS4_39AutoVectorizingCopyWithAssumedAlignmentILi128EEENS4_14SM90_TMA_STOREES25_S27_S27_EEEvvEEEEvNT_6ParamsE:
[----:B------:R-:W1:Y:S01]  /*0000*/  LDC R1, c[0x0][0x37c] ;  /* 0x0000df00ff017b82 */ /* 0x000e620000000800 */
[----:B------:R-:W2:Y:S01]  /*0010*/  S2R R105, SR_TID.X ;  /* 0x0000000000697919 */ /* 0x000ea20000002100 */
[----:B------:R-:W3:Y:S06]  /*0020*/  LDCU.64 UR6, c[0x0][0x890] ;  /* 0x00011200ff0677ac */ /* 0x000eec0008000a00 */
[----:B------:R-:W4:Y:S01]  /*0030*/  S2UR UR37, SR_CgaCtaId ;  /* 0x00000000002579c3 */ /* 0x000f220000008800 */
[----:B------:R-:W-:Y:S02]  /*0040*/  PRMT R92, RZ, 0x7610, R92 ;  /* 0x00007610ff5c7816 */ /* 0x000fe4000000005c */
[----:B------:R-:W-:Y:S01]  /*0050*/  ELECT P1, URZ, PT ;  /* 0x0000000000ff782f */ /* 0x000fe20003820000 */
[----:B------:R-:W1:Y:S01]  /*0060*/  LDCU.64 UR46, c[0x0][0x358] ;  /* 0x00006b00ff2e77ac */ /* 0x000e620008000a00 */
[----:B---3--:R-:W-:-:S04]  /*0070*/  UISETP.NE.U32.AND UP0, UPT, UR6, URZ, UPT ;  /* 0x000000ff0600728c */ /* 0x008fc8000bf05070 */
[----:B------:R-:W-:Y:S02]  /*0080*/  UISETP.NE.AND.EX UP0, UPT, UR7, URZ, UPT, UP0 ;  /* 0x000000ff0700728c */ /* 0x000fe4000bf05300 */
[----:B----4-:R-:W-:Y:S02]  /*0090*/  ULOP3.LUT UR5, UR37, 0x1, URZ, 0xc0, !UPT ;  /* 0x0000000125057892 */ /* 0x010fe4000f8ec0ff */
[----:B------:R-:W-:Y:S01]  /*00a0*/  ULOP3.LUT UR4, UR37, 0x1, URZ, 0x3c, !UPT ;  /* 0x0000000125047892 */ /* 0x000fe2000f8e3cff */
[----:B--2---:R-:W-:-:S05]  /*00b0*/  SHF.R.U32.HI R96, RZ, 0x5, R105 ;  /* 0x00000005ff607819 */ /* 0x004fca0000011669 */
[----:B------:R-:W2:Y:S02]  /*00c0*/  SHFL.IDX PT, R0, R96, RZ, 0x1f ;  /* 0x00001fff60007589 */ /* 0x000ea400000e0000 */
[----:B--2---:R-:W-:Y:S01]  /*00d0*/  R2UR UR10, R0 ;  /* 0x00000000000a72ca */ /* 0x004fe200000e0000 */
[----:B-1----:R-:W-:-:S14]  /*00e0*/  BRA.U UP0, `(.L_x_0) ;  /* 0x00000001002c7547 */ /* 0x002fdc000b800000 */
[----:B------:R-:W1:Y:S02]  /*00f0*/  LDCU.64 UR8, c[0x0][0x888] ;  /* 0x00011100ff0877ac */ /* 0x000e640008000a00 */
[----:B-1----:R-:W-:-:S04]  /*0100*/  UISETP.NE.U32.AND UP0, UPT, UR8, URZ, UPT ;  /* 0x000000ff0800728c */ /* 0x002fc8000bf05070 */
[----:B------:R-:W-:-:S09]  /*0110*/  UISETP.NE.AND.EX UP0, UPT, UR9, URZ, UPT, UP0 ;  /* 0x000000ff0900728c */ /* 0x000fd2000bf05300 */
[----:B------:R-:W-:Y:S05]  /*0120*/  BRA.U !UP0, `(.L_x_1) ;  /* 0x0000000108107547 */ /* 0x000fea000b800000 */
[----:B------:R-:W1:Y:S02]  /*0130*/  LDC.64 R2, c[0x0][0x888] ;  /* 0x00022200ff027b82 */ /* 0x000e640000000a00 */
[----:B-1----:R1:W5:Y:S01]  /*0140*/  LDG.E R49, desc[UR46][R2.64] ;  /* 0x0000002e02317981 */ /* 0x002362000c1e1900 */
[----:B------:R-:W-:Y:S01]  /*0150*/  HFMA2 R92, -RZ, RZ, 0, 5.9604644775390625e-08 ;  /* 0x00000001ff5c7431 */ /* 0x000fe200000001ff */
[----:B------:R-:W-:Y:S05]  /*0160*/  BRA `(.L_x_0) ;  /* 0x00000000000c7947 */ /* 0x000fea0003800000 */
.L_x_1:
[----:B------:R-:W1:Y:S01]  /*0170*/  LDCU UR8, c[0x0][0x880] ;  /* 0x00011000ff0877ac */ /* 0x000e620008000800 */
[----:B------:R-:W-:Y:S01]  /*0180*/  HFMA2 R92, -RZ, RZ, 0, 5.9604644775390625e-08 ;  /* 0x00000001ff5c7431 */ /* 0x000fe200000001ff */
[----:B-1----:R-:W-:-:S07]  /*0190*/  MOV R49, UR8 ;  /* 0x0000000800317c02 */ /* 0x002fce0008000f00 */
.L_x_0:
[----:B------:R-:W2:Y:S02]  /*01a0*/  LDCU.64 UR8, c[0x0][0x8b0] ;  /* 0x00011600ff0877ac */ /* 0x000ea40008000a00 */
[----:B--2---:R-:W-:-:S04]  /*01b0*/  UISETP.NE.U32.AND UP0, UPT, UR8, URZ, UPT ;  /* 0x000000ff0800728c */ /* 0x004fc8000bf05070 */
[----:B------:R-:W-:-:S09]  /*01c0*/  UISETP.NE.AND.EX UP0, UPT, UR9, URZ, UPT, UP0 ;  /* 0x000000ff0900728c */ /* 0x000fd2000bf05300 */
[----:B------:R-:W-:Y:S05]  /*01d0*/  BRA.U UP0, `(.L_x_2) ;  /* 0x0000000100247547 */ /* 0x000fea000b800000 */
[----:B------:R-:W2:Y:S02]  /*01e0*/  LDCU.64 UR8, c[0x0][0x8a8] ;  /* 0x00011500ff0877ac */ /* 0x000ea40008000a00 */
[----:B--2---:R-:W-:-:S04]  /*01f0*/  UISETP.NE.U32.AND UP0, UPT, UR8, URZ, UPT ;  /* 0x000000ff0800728c */ /* 0x004fc8000bf05070 */
[----:B------:R-:W-:-:S09]  /*0200*/  UISETP.NE.AND.EX UP0, UPT, UR9, URZ, UPT, UP0 ;  /* 0x000000ff0900728c */ /* 0x000fd2000bf05300 */
[----:B------:R-:W-:Y:S05]  /*0210*/  BRA.U !UP0, `(.L_x_3) ;  /* 0x00000001080c7547 */ /* 0x000fea000b800000 */
[----:B-1----:R-:W1:Y:S02]  /*0220*/  LDC.64 R2, c[0x0][0x8a8] ;  /* 0x00022a00ff027b82 */ /* 0x002e640000000a00 */
[----:B-1----:R2:W5:Y:S01]  /*0230*/  LDG.E R47, desc[UR46][R2.64] ;  /* 0x0000002e022f7981 */ /* 0x002562000c1e1900 */
[----:B------:R-:W-:Y:S05]  /*0240*/  BRA `(.L_x_2) ;  /* 0x0000000000087947 */ /* 0x000fea0003800000 */
.L_x_3:
[----:B------:R-:W2:Y:S02]  /*0250*/  LDCU UR8, c[0x0][0x8a0] ;  /* 0x00011400ff0877ac */ /* 0x000ea40008000800 */
[----:B--2---:R-:W-:Y:S02]  /*0260*/  MOV R47, UR8 ;  /* 0x00000008002f7c02 */ /* 0x004fe40008000f00 */
.L_x_2:
[----:B------:R-:W-:Y:S01]  /*0270*/  IMAD.U32 R0, RZ, RZ, UR10 ;  /* 0x0000000aff007e24 */ /* 0x000fe2000f8e00ff */
[----:B------:R-:W-:Y:S04]  /*0280*/  BSSY.RECONVERGENT B0, `(.L_x_4) ;  /* 0x000000c000007945 */ /* 0x000fe80003800200 */
[C---:B------:R-:W-:Y:S02]  /*0290*/  ISETP.NE.OR P2, PT, R0.reuse, 0x1, !P1 ;  /* 0x000000010000780c */ /* 0x040fe40004f45670 */
[----:B------:R-:W-:-:S11]  /*02a0*/  ISETP.NE.OR P0, PT, R0, 0x3, !P1 ;  /* 0x000000030000780c */ /* 0x000fd60004f05670 */
[----:B------:R-:W-:Y:S05]  /*02b0*/  @P2 BRA `(.L_x_5) ;  /* 0x0000000000202947 */ /* 0x000fea0003800000 */
[----:B------:R-:W3:Y:S02]  /*02c0*/  LDCU.64 UR8, c[0x0][0x348] ;  /* 0x00006900ff0877ac */ /* 0x000ee40008000a00 */
[----:B---3--:R-:W-:Y:S02]  /*02d0*/  UIADD3 UR12, UP1, UPT, UR8, 0x80, URZ ;  /* 0x00000080080c7890 */ /* 0x008fe4000ff3e0ff */
[----:B------:R-:W-:Y:S02]  /*02e0*/  UIADD3 UR8, UP0, UPT, UR8, 0x180, URZ ;  /* 0x0000018008087890 */ /* 0x000fe4000ff1e0ff */
[----:B------:R-:W-:Y:S02]  /*02f0*/  UIADD3.X UR13, UPT, UPT, URZ, UR9, URZ, UP1, !UPT ;  /* 0x00000009ff0d7290 */ /* 0x000fe40008ffe4ff */
[----:B------:R-:W-:-:S07]  /*0300*/  UIADD3.X UR9, UPT, UPT, URZ, UR9, URZ, UP0, !UPT ;  /* 0x00000009ff097290 */ /* 0x000fce00087fe4ff */
[----:B------:R3:W-:Y:S02]  /*0310*/  UTMACCTL.PF [UR12] ;  /* 0x000000000c0079b9 */ /* 0x0007e40008040000 */
[----:B------:R3:W-:Y:S02]  /*0320*/  UTMACCTL.PF [UR8] ;  /* 0x00000000080079b9 */ /* 0x0007e40008040000 */
[----:B---3--:R-:W-:Y:S01]  /*0330*/  NOP ;  /* 0x0000000000007918 */ /* 0x008fe20000000000 */
.L_x_5:
[----:B------:R-:W-:Y:S05]  /*0340*/  BSYNC.RECONVERGENT B0 ;  /* 0x0000000000007941 */ /* 0x000fea0003800200 */
.L_x_4:
[----:B------:R-:W-:Y:S04]  /*0350*/  BSSY.RECONVERGENT B0, `(.L_x_6) ;  /* 0x000000a000007945 */ /* 0x000fe80003800200 */
        /* <DEDUP_REMOVED lines=9> */
.L_x_7:
[----:B------:R-:W-:Y:S05]  /*03f0*/  BSYNC.RECONVERGENT B0 ;  /* 0x0000000000007941 */ /* 0x000fea0003800200 */
.L_x_6:
[----:B------:R-:W3:Y:S01]  /*0400*/  LDCU.64 UR8, c[0x0][0x888] ;  /* 0x00011100ff0877ac */ /* 0x000ee20008000a00 */
[----:B------:R-:W-:Y:S02]  /*0410*/  UISETP.EQ.U32.AND UP1, UPT, UR6, URZ, UPT ;  /* 0x000000ff0600728c */ /* 0x000fe4000bf22070 */
[----:B------:R-:W-:Y:S02]  /*0420*/  UPLOP3.LUT UP5, UPT, UPT, UPT, UPT, 0x80, 0x8 ;  /* 0x000000000008789c */ /* 0x000fe40003faf070 */
[----:B---3--:R-:W-:-:S04]  /*0430*/  UISETP.NE.U32.AND UP0, UPT, UR8, URZ, UPT ;  /* 0x000000ff0800728c */ /* 0x008fc8000bf05070 */
[----:B------:R-:W-:-:S04]  /*0440*/  UISETP.NE.AND.EX UP0, UPT, UR9, URZ, UPT, UP0 ;  /* 0x000000ff0900728c */ /* 0x000fc8000bf05300 */
[----:B------:R-:W-:-:S04]  /*0450*/  UISETP.EQ.OR.EX UP2, UPT, UR7, URZ, !UP0, UP1 ;  /* 0x000000ff0700728c */ /* 0x000fc8000c742710 */
[----:B------:R-:W-:-:S05]  /*0460*/  UP2UR UR50, UPR, URZ, 0x4 ;  /* 0x00000004ff327883 */ /* 0x000fca0008000000 */
[----:B------:R-:W-:Y:S07]  /*0470*/  BRA.U !UP2, `(.L_x_8) ;  /* 0x000000010a207547 */ /* 0x000fee000b800000 */
[----:B------:R-:W-:Y:S01]  /*0480*/  UISETP.NE.U32.AND UP2, UPT, UR6, URZ, UPT ;  /* 0x000000ff0600728c */ /* 0x000fe2000bf45070 */
[----:B-----5:R-:W-:Y:S01]  /*0490*/  FSETP.NEU.AND P0, PT, R49, RZ, PT ;  /* 0x000000ff3100720b */ /* 0x020fe20003f0d000 */
[----:B------:R-:W-:Y:S02]  /*04a0*/  USEL UR6, URZ, 0xffffffff, UP0 ;  /* 0xffffffffff067887 */ /* 0x000fe40008000000 */
[----:B------:R-:W-:-:S10]  /*04b0*/  UISETP.NE.AND.EX UP2, UPT, UR7, URZ, UPT, UP2 ;  /* 0x000000ff0700728c */ /* 0x000fd4000bf45320 */
[----:B------:R-:W-:Y:S01]  /*04c0*/  VOTEU.ANY UP1, P0 ;  /* 0x0000000000ff7886 */ /* 0x000fe20000020100 */
[----:B------:R-:W-:-:S04]  /*04d0*/  @!UP2 USEL UR6, URZ, 0xffffffff, UP1 ;  /* 0xffffffffff06a887 */ /* 0x000fc80008800000 */
[----:B------:R-:W-:-:S04]  /*04e0*/  ULOP3.LUT UR6, UR6, 0x1, URZ, 0xc0, !UPT ;  /* 0x0000000106067892 */ /* 0x000fc8000f8ec0ff */
[----:B------:R-:W-:-:S11]  /*04f0*/  UISETP.NE.U32.AND UP5, UPT, UR6, 0x1, UPT ;  /* 0x000000010600788c */ /* 0x000fd6000bfa5070 */
.L_x_8:
[----:B------:R-:W3:Y:S01]  /*0500*/  SHFL.IDX PT, R0, R96, RZ, 0x1f ;  /* 0x00001fff60007589 */ /* 0x000ee200000e0000 */
[----:B------:R-:W-:-:S04]  /*0510*/  UISETP.NE.AND UP1, UPT, UR10, 0x2, UPT ;  /* 0x000000020a00788c */ /* 0x000fc8000bf25270 */
[----:B------:R-:W-:Y:S02]  /*0520*/  UISETP.EQ.AND UP2, UPT, UR5, URZ, !UP1 ;  /* 0x000000ff0500728c */ /* 0x000fe4000cf42270 */
[----:B------:R-:W-:-:S04]  /*0530*/  USEL UR6, URZ, 0x1, UP1 ;  /* 0x00000001ff067887 */ /* 0x000fc80008800000 */
[----:B------:R-:W-:Y:S02]  /*0540*/  PLOP3.LUT P5, PT, P1, PT, UP2, 0x80, 0x8 ;  /* 0x000000000008781c */ /* 0x000fe40000faf028 */
[----:B---3--:R-:W-:-:S13]  /*0550*/  ISETP.NE.AND P0, PT, R0, RZ, PT ;  /* 0x000000ff0000720c */ /* 0x008fda0003f05270 */
[----:B------:R-:W-:Y:S05]  /*0560*/  @P0 BRA `(.L_x_9) ;  /* 0x0000000000640947 */ /* 0x000fea0003800000 */
[----:B------:R-:W-:Y:S01]  /*0570*/  UMOV UR8, 0x400 ;  /* 0x0000040000087882 */ /* 0x000fe20000000000 */
[----:B------:R-:W-:Y:S01]  /*0580*/  UMOV UR7, 0x1 ;  /* 0x0000000100077882 */ /* 0x000fe20000000000 */
[----:B------:R-:W-:Y:S02]  /*0590*/  ULEA UR8, UR37, UR8, 0x18 ;  /* 0x0000000825087291 */ /* 0x000fe4000f8ec0ff */
[----:B------:R-:W-:-:S04]  /*05a0*/  UIADD3 UR12, UPT, UPT, -UR7, 0x100000, URZ ;  /* 0x00100000070c7890 */ /* 0x000fc8000fffe1ff */
[----:B------:R-:W-:Y:S02]  /*05b0*/  USHF.L.U32 UR13, UR12, 0xb, URZ ;  /* 0x0000000b0c0d7899 */ /* 0x000fe400080006ff */
[----:B------:R-:W-:Y:S01]  /*05c0*/  USHF.L.U32 UR12, UR12, 0x1, URZ ;  /* 0x000000010c0c7899 */ /* 0x000fe200080006ff */
[----:B------:R-:W-:Y:S01]  /*05d0*/  ELECT P0, URZ, PT ;  /* 0x0000000000ff782f */ /* 0x000fe20003800000 */
[----:B------:R-:W3:Y:S10]  /*05e0*/  FENCE.VIEW.ASYNC.S ;  /* 0x00000000000073c6 */ /* 0x000ef40000000000 */
[----:B---3--:R3:W4:Y:S01]  /*05f0*/  SYNCS.EXCH.64 URZ, [UR8], UR12 ;  /* 0x0000000c08ff75b2 */ /* 0x0087220008000100 */
[----:B------:R3:W1:Y:S01]  /*0600*/  SYNCS.EXCH.64 URZ, [UR8+0x40], UR12 ;  /* 0x0000400c08ff75b2 */ /* 0x0006620008000100 */
        /* <DEDUP_REMOVED lines=13> */
[----:B------:R3:W1:Y:S02]  /*06e0*/  SYNCS.EXCH.64 URZ, [UR8+0x78], UR12 ;  /* 0x0000780c08ff75b2 */ /* 0x0006640008000100 */
[----:B---3--:R-:W-:Y:S01]  /*06f0*/  NOP ;  /* 0x0000000000007918 */ /* 0x008fe20000000000 */
.L_x_9:
[----:B------:R-:W3:Y:S01]  /*0700*/  SHFL.IDX PT, R0, R96, RZ, 0x1f ;  /* 0x00001fff60007589 */ /* 0x000ee200000e0000 */
[----:B------:R-:W-:Y:S01]  /*0710*/  NOP ;  /* 0x0000000000007918 */ /* 0x000fe20000000000 */
[----:B---3--:R-:W-:-:S13]  /*0720*/  ISETP.NE.AND P0, PT, R0, 0x1, PT ;  /* 0x000000010000780c */ /* 0x008fda0003f05270 */
[----:B------:R-:W-:Y:S05]  /*0730*/  @P0 BRA `(.L_x_10) ;  /* 0x0000000000540947 */ /* 0x000fea0003800000 */
[----:B------:R-:W-:Y:S01]  /*0740*/  UMOV UR9, 0x400 ;  /* 0x0000040000097882 */ /* 0x000fe20000000000 */
[----:B------:R-:W-:Y:S01]  /*0750*/  UMOV UR8, 0x20 ;  /* 0x0000002000087882 */ /* 0x000fe20000000000 */
[----:B------:R-:W-:Y:S01]  /*0760*/  UMOV UR7, 0x80 ;  /* 0x0000008000077882 */ /* 0x000fe20000000000 */
[----:B------:R-:W-:Y:S02]  /*0770*/  ULEA UR9, UR37, UR9, 0x18 ;  /* 0x0000000925097291 */ /* 0x000fe4000f8ec0ff */
[----:B------:R-:W-:-:S04]  /*0780*/  UIADD3 UR12, UPT, UPT, -UR8, 0x100000, URZ ;  /* 0x00100000080c7890 */ /* 0x000fc8000fffe1ff */
[----:B------:R-:W-:Y:S02]  /*0790*/  USHF.L.U32 UR13, UR12, 0xb, URZ ;  /* 0x0000000b0c0d7899 */ /* 0x000fe400080006ff */
[----:B------:R-:W-:Y:S02]  /*07a0*/  USHF.L.U32 UR12, UR12, 0x1, URZ ;  /* 0x000000010c0c7899 */ /* 0x000fe400080006ff */
[----:B------:R-:W-:-:S04]  /*07b0*/  UIADD3 UR14, UPT, UPT, -UR7, 0x100000, URZ ;  /* 0x00100000070e7890 */ /* 0x000fc8000fffe1ff */
[----:B------:R-:W-:Y:S02]  /*07c0*/  USHF.L.U32 UR15, UR14, 0xb, URZ ;  /* 0x0000000b0e0f7899 */ /* 0x000fe400080006ff */
[----:B------:R-:W-:Y:S01]  /*07d0*/  USHF.L.U32 UR14, UR14, 0x1, URZ ;  /* 0x000000010e0e7899 */ /* 0x000fe200080006ff */
[----:B------:R-:W-:Y:S01]  /*07e0*/  ELECT P0, URZ, PT ;  /* 0x0000000000ff782f */ /* 0x000fe20003800000 */
[----:B------:R-:W3:Y:S02]  /*07f0*/  FENCE.VIEW.ASYNC.S ;  /* 0x00000000000073c6 */ /* 0x000ee40000000000 */
[----:B---3--:R3:W1:Y:S08]  /*0800*/  SYNCS.EXCH.64 URZ, [UR9+0x80], UR12 ;  /* 0x0000800c09ff75b2 */ /* 0x0086700008000100 */
[----:B------:R3:W1:Y:S01]  /*0810*/  SYNCS.EXCH.64 URZ, [UR9+0xa0], UR14 ;  /* 0x0000a00e09ff75b2 */ /* 0x0006620008000100 */
[----:B------:R3:W1:Y:S01]  /*0820*/  SYNCS.EXCH.64 URZ, [UR9+0x88], UR12 ;  /* 0x0000880c09ff75b2 */ /* 0x0006620008000100 */
[----:B------:R3:W1:Y:S01]  /*0830*/  SYNCS.EXCH.64 URZ, [UR9+0xa8], UR14 ;  /* 0x0000a80e09ff75b2 */ /* 0x0006620008000100 */
[----:B------:R3:W1:Y:S01]  /*0840*/  SYNCS.EXCH.64 URZ, [UR9+0x90], UR12 ;  /* 0x0000900c09ff75b2 */ /* 0x0006620008000100 */
[----:B------:R3:W1:Y:S01]  /*0850*/  SYNCS.EXCH.64 URZ, [UR9+0xb0], UR14 ;  /* 0x0000b00e09ff75b2 */ /* 0x0006620008000100 */
[----:B------:R3:W1:Y:S01]  /*0860*/  SYNCS.EXCH.64 URZ, [UR9+0x98], UR12 ;  /* 0x0000980c09ff75b2 */ /* 0x0006620008000100 */
[----:B------:R3:W1:Y:S01]  /*0870*/  SYNCS.EXCH.64 URZ, [UR9+0xb8], UR14 ;  /* 0x0000b80e09ff75b2 */ /* 0x0006620008000100 */
[----:B------:R-:W-:Y:S01]  /*0880*/  NOP ;  /* 0x0000000000007918 */ /* 0x000fe20000000000 */
.L_x_10:
[----:B------:R-:W2:Y:S01]  /*0890*/  SHFL.IDX PT, R0, R96, RZ, 0x1f ;  /* 0x00001fff60007589 */ /* 0x000ea200000e0000 */
[----:B------:R-:W-:Y:S01]  /*08a0*/  NOP ;  /* 0x0000000000007918 */ /* 0x000fe20000000000 */
[----:B--2---:R-:W-:-:S13]  /*08b0*/  ISETP.NE.AND P0, PT, R0, 0x3, PT ;  /* 0x000000030000780c */ /* 0x004fda0003f05270 */
[----:B------:R-:W-:Y:S05]  /*08c0*/  @P0 BRA `(.L_x_11) ;  /* 0x00000000002c0947 */ /* 0x000fea0003800000 */
[----:B------:R-:W-:Y:S01]  /*08d0*/  UMOV UR8, 0x400 ;  /* 0x0000040000087882 */ /* 0x000fe20000000000 */
[----:B------:R-:W-:Y:S01]  /*08e0*/  UMOV UR7, 0x20 ;  /* 0x0000002000077882 */ /* 0x000fe20000000000 */
[----:B------:R-:W-:Y:S02]  /*08f0*/  ULEA UR8, UR37, UR8, 0x18 ;  /* 0x0000000825087291 */ /* 0x000fe4000f8ec0ff */
[----:B---3--:R-:W-:-:S04]  /*0900*/  UIADD3 UR12, UPT, UPT, -UR7, 0x100000, URZ ;  /* 0x00100000070c7890 */ /* 0x008fc8000fffe1ff */
[----:B------:R-:W-:Y:S02]  /*0910*/  USHF.L.U32 UR13, UR12, 0xb, URZ ;  /* 0x0000000b0c0d7899 */ /* 0x000fe400080006ff */
[----:B------:R-:W-:Y:S01]  /*0920*/  USHF.L.U32 UR12, UR12, 0x1, URZ ;  /* 0x000000010c0c7899 */ /* 0x000fe200080006ff */
[----:B------:R-:W-:Y:S01]  /*0930*/  ELECT P0, URZ, PT ;  /* 0x0000000000ff782f */ /* 0x000fe20003800000 */
[----:B------:R-:W2:Y:S10]  /*0940*/  FENCE.VIEW.ASYNC.S ;  /* 0x00000000000073c6 */ /* 0x000eb40000000000 */
[----:B--2---:R2:W3:Y:S01]  /*0950*/  SYNCS.EXCH.64 URZ, [UR8+0xc0], UR12 ;  /* 0x0000c00c08ff75b2 */ /* 0x0044e20008000100 */
[----:B------:R2:W1:Y:S01]  /*0960*/  SYNCS.EXCH.64 URZ, [UR8+0xc8], UR12 ;  /* 0x0000c80c08ff75b2 */ /* 0x0004620008000100 */
[----:B------:R-:W-:Y:S01]  /*0970*/  NOP ;  /* 0x0000000000007918 */ /* 0x000fe20000000000 */
.L_x_11:
[----:B------:R-:W4:Y:S01]  /*0980*/  SHFL.IDX PT, R0, R96, RZ, 0x1f ;  /* 0x00001fff60007589 */ /* 0x000f2200000e0000 */
[----:B------:R-:W-:Y:S01]  /*0990*/  NOP ;  /* 0x0000000000007918 */ /* 0x000fe20000000000 */
[----:B----4-:R-:W-:-:S13]  /*09a0*/  ISETP.NE.AND P0, PT, R0, 0x4, PT ;  /* 0x000000040000780c */ /* 0x010fda0003f05270 */
[----:B------:R-:W-:Y:S05]  /*09b0*/  @P0 BRA `(.L_x_12) ;  /* 0x0000000000480947 */ /* 0x000fea0003800000 */
[----:B---3--:R-:W-:Y:S01]  /*09c0*/  UMOV UR9, 0x1e0 ;  /* 0x000001e000097882 */ /* 0x008fe20000000000 */
[----:B--2---:R-:W-:Y:S01]  /*09d0*/  UMOV UR8, 0x400 ;  /* 0x0000040000087882 */ /* 0x004fe20000000000 */
[----:B------:R-:W-:Y:S01]  /*09e0*/  USEL UR9, UR9, 0x1a0, UP5 ;  /* 0x000001a009097887 */ /* 0x000fe2000a800000 */
        /* <DEDUP_REMOVED lines=9> */
[----:B------:R-:W2:Y:S02]  /*0a80*/  FENCE.VIEW.ASYNC.S ;  /* 0x00000000000073c6 */ /* 0x000ea40000000000 */
[----:B--2---:R4:W2:Y:S08]  /*0a90*/  SYNCS.EXCH.64 URZ, [UR8+0xd0], UR12 ;  /* 0x0000d00c08ff75b2 */ /* 0x0048b00008000100 */
[----:B------:R4:W3:Y:S01]  /*0aa0*/  SYNCS.EXCH.64 URZ, [UR8+0xe0], UR14 ;  /* 0x0000e00e08ff75b2 */ /* 0x0008e20008000100 */
[----:B------:R4:W1:Y:S01]  /*0ab0*/  SYNCS.EXCH.64 URZ, [UR8+0xd8], UR12 ;  /* 0x0000d80c08ff75b2 */ /* 0x0008620008000100 */
[----:B------:R4:W1:Y:S02]  /*0ac0*/  SYNCS.EXCH.64 URZ, [UR8+0xe8], UR14 ;  /* 0x0000e80e08ff75b2 */ /* 0x0008640008000100 */
[----:B----4-:R-:W-:Y:S01]  /*0ad0*/  NOP ;  /* 0x0000000000007918 */ /* 0x010fe20000000000 */
.L_x_12:
[----:B------:R-:W4:Y:S01]  /*0ae0*/  SHFL.IDX PT, R0, R96, RZ, 0x1f ;  /* 0x00001fff60007589 */ /* 0x000f2200000e0000 */
[----:B------:R-:W-:Y:S01]  /*0af0*/  NOP ;  /* 0x0000000000007918 */ /* 0x000fe20000000000 */
[----:B----4-:R-:W-:-:S13]  /*0b00*/  ISETP.NE.AND P0, PT, R0, 0x5, PT ;  /* 0x000000050000780c */ /* 0x010fda0003f05270 */
[----:B------:R-:W-:Y:S05]  /*0b10*/  @P0 BRA `(.L_x_13) ;  /* 0x0000000000540947 */ /* 0x000fea0003800000 */
[----:B---3--:R-:W-:Y:S01]  /*0b20*/  UMOV UR9, 0x400 ;  /* 0x0000040000097882 */ /* 0x008fe20000000000 */
[----:B--2---:R-:W-:Y:S01]  /*0b30*/  UMOV UR8, 0x1 ;  /* 0x0000000100087882 */ /* 0x004fe20000000000 */
        /* <DEDUP_REMOVED lines=13> */
[----:B------:R4:W1:Y:S01]  /*0c10*/  SYNCS.EXCH.64 URZ, [UR9+0x118], UR14 ;  /* 0x0001180e09ff75b2 */ /* 0x0008620008000100 */
[----:B------:R4:W1:Y:S01]  /*0c20*/  SYNCS.EXCH.64 URZ, [UR9+0x100], UR12 ;  /* 0x0001000c09ff75b2 */ /* 0x0008620008000100 */
[----:B------:R4:W1:Y:S01]  /*0c30*/  SYNCS.EXCH.64 URZ, [UR9+0x120], UR14 ;  /* 0x0001200e09ff75b2 */ /* 0x0008620008000100 */
[----:B------:R4:W1:Y:S01]  /*0c40*/  SYNCS.EXCH.64 URZ, [UR9+0x108], UR12 ;  /* 0x0001080c09ff75b2 */ /* 0x0008620008000100 */
[----:B------:R4:W1:Y:S02]  /*0c50*/  SYNCS.EXCH.64 URZ, [UR9+0x128], UR14 ;  /* 0x0001280e09ff75b2 */ /* 0x0008640008000100 */
[----:B----4-:R-:W-:Y:S01]  /*0c60*/  NOP ;  /* 0x0000000000007918 */ /* 0x010fe20000000000 */
.L_x_13:
[----:B------:R-:W4:Y:S01]  /*0c70*/  SHFL.IDX PT, R0, R96, RZ, 0x1f ;  /* 0x00001fff60007589 */ /* 0x000f2200000e0000 */
[----:B------:R-:W-:Y:S01]  /*0c80*/  ISETP.NE.OR P1, PT, RZ, UR10, !P1 ;  /* 0x0000000aff007c0c */ /* 0x000fe2000cf25670 */
[----:B------:R-:W-:Y:S01]  /*0c90*/  NOP ;  /* 0x0000000000007918 */ /* 0x000fe20000000000 */
[----:B----4-:R-:W-:-:S13]  /*0ca0*/  ISETP.NE.AND P0, PT, R0, 0x3, PT ;  /* 0x000000030000780c */ /* 0x010fda0003f05270 */
[----:B------:R-:W-:Y:S05]  /*0cb0*/  @P0 BRA `(.L_x_14) ;  /* 0x0000000000340947 */ /* 0x000fea0003800000 */
[----:B--2---:R-:W-:Y:S01]  /*0cc0*/  UMOV UR8, 0x400 ;  /* 0x0000040000087882 */ /* 0x004fe20000000000 */
[----:B------:R-:W-:Y:S01]  /*0cd0*/  UMOV UR7, 0x20 ;  /* 0x0000002000077882 */ /* 0x000fe20000000000 */
[----:B------:R-:W-:Y:S02]  /*0ce0*/  ULEA UR8, UR37, UR8, 0x18 ;  /* 0x0000000825087291 */ /* 0x000fe4000f8ec0ff */
[----:B---3--:R-:W-:-:S04]  /*0cf0*/  UIADD3 UR12, UPT, UPT, -UR7, 0x100000, URZ ;  /* 0x00100000070c7890 */ /* 0x008fc8000fffe1ff */
[----:B------:R-:W-:Y:S02]  /*0d00*/  USHF.L.U32 UR13, UR12, 0xb, URZ ;  /* 0x0000000b0c0d7899 */ /* 0x000fe400080006ff */
[----:B------:R-:W-:Y:S01]  /*0d10*/  USHF.L.U32 UR12, UR12, 0x1, URZ ;  /* 0x000000010c0c7899 */ /* 0x000fe200080006ff */
[----:B------:R-:W-:Y:S01]  /*0d20*/  ELECT P0, URZ, PT ;  /* 0x0000000000ff782f */ /* 0x000fe20003800000 */
[----:B------:R-:W2:Y:S10]  /*0d30*/  FENCE.VIEW.ASYNC.S ;  /* 0x00000000000073c6 */ /* 0x000eb40000000000 */
[----:B--2---:R4:W2:Y:S01]  /*0d40*/  SYNCS.EXCH.64 URZ, [UR8+0x130], UR12 ;  /* 0x0001300c08ff75b2 */ /* 0x0048a20008000100 */
[----:B------:R4:W3:Y:S01]  /*0d50*/  SYNCS.EXCH.64 URZ, [UR8+0x140], UR12 ;  /* 0x0001400c08ff75b2 */ /* 0x0008e20008000100 */
[----:B------:R4:W1:Y:S01]  /*0d60*/  SYNCS.EXCH.64 URZ, [UR8+0x138], UR12 ;  /* 0x0001380c08ff75b2 */ /* 0x0008620008000100 */
[----:B------:R4:W1:Y:S02]  /*0d70*/  SYNCS.EXCH.64 URZ, [UR8+0x148], UR12 ;  /* 0x0001480c08ff75b2 */ /* 0x0008640008000100 */
[----:B----4-:R-:W-:Y:S01]  /*0d80*/  NOP ;  /* 0x0000000000007918 */ /* 0x010fe20000000000 */
.L_x_14:
[----:B------:R-:W-:Y:S01]  /*0d90*/  VOTEU.ALL UP1, P1 ;  /* 0x0000000000ff7886 */ /* 0x000fe20000820000 */
[----:B--2---:R-:W2:Y:S01]  /*0da0*/  LDCU UR8, c[0x0][0x36c] ;  /* 0x00006d80ff0877ac */ /* 0x004ea20008000800 */
[----:B------:R-:W-:Y:S01]  /*0db0*/  NOP ;  /* 0x0000000000007918 */ /* 0x000fe20000000000 */
[----:B------:R-:W-:Y:S01]  /*0dc0*/  LOP3.LUT R10, R105, 0x1f, RZ, 0xc0, !PT ;  /* 0x0000001f690a7812 */ /* 0x000fe200078ec0ff */
[----:B---3--:R-:W-:Y:S01]  /*0dd0*/  UMOV UR12, 0x20 ;  /* 0x00000020000c7882 */ /* 0x008fe20000000000 */
[----:B------:R-:W-:Y:S01]  /*0de0*/  @!UP1 UMOV UR7, 0x400 ;  /* 0x0000040000079882 */ /* 0x000fe20000000000 */
[----:B------:R-:W-:-:S04]  /*0df0*/  @!UP1 UIADD3 UR12, UPT, UPT, -UR12, 0x100000, URZ ;  /* 0x001000000c0c9890 */ /* 0x000fc8000fffe1ff */
[----:B------:R-:W-:Y:S02]  /*0e00*/  @!UP1 USHF.L.U32 UR13, UR12, 0xb, URZ ;  /* 0x0000000b0c0d9899 */ /* 0x000fe400080006ff */
[----:B------:R-:W-:Y:S02]  /*0e10*/  @!UP1 USHF.L.U32 UR12, UR12, 0x1, URZ ;  /* 0x000000010c0c9899 */ /* 0x000fe400080006ff */
[----:B------:R-:W-:Y:S01]  /*0e20*/  @!UP1 ULEA UR7, UR37, UR7, 0x18 ;  /* 0x0000000725079291 */ /* 0x000fe2000f8ec0ff */
[----:B------:R-:W-:Y:S01]  /*0e30*/  VOTEU.ALL UP1, P1 ;  /* 0x0000000000ff7886 */ /* 0x000fe20000820000 */
[----:B------:R-:W-:Y:S01]  /*0e40*/  UISETP.NE.AND UP4, UPT, UR10, URZ, UPT ;  /* 0x000000ff0a00728c */ /* 0x000fe2000bf85270 */
[----:B------:R-:W3:Y:S09]  /*0e50*/  FENCE.VIEW.ASYNC.S ;  /* 0x00000000000073c6 */ /* 0x000ef20000000000 */
[----:B---3--:R3:W4:Y:S01]  /*0e60*/  @!UP1 SYNCS.EXCH.64 URZ, [UR7+0x150], UR12 ;  /* 0x0001500c07ff95b2 */ /* 0x0087220008000100 */
[----:B--2---:R-:W-:-:S09]  /*0e70*/  UISETP.EQ.U32.AND UP1, UPT, UR8, 0x1, UPT ;  /* 0x000000010800788c */ /* 0x004fd2000bf22070 */
[----:B------:R-:W-:Y:S05]  /*0e80*/  BRA.U !UP1, `(.L_x_15) ;  /* 0x0000000109087547 */ /* 0x000fea000b800000 */
[----:B-1--4-:R-:W-:Y:S01]  /*0e90*/  UCGABAR_ARV ;  /* 0x00000000000079c7 */ /* 0x012fe20008000000 */
[----:B------:R-:W-:Y:S05]  /*0ea0*/  BRA `(.L_x_16) ;  /* 0x0000000000047947 */ /* 0x000fea0003800000 */
.L_x_15:
[----:B-1--4-:R-:W-:Y:S01]  /*0eb0*/  NOP ;  /* 0x0000000000007918 */ /* 0x012fe20000000000 */
.L_x_16:
[----:B------:R-:W1:Y:S01]  /*0ec0*/  S2R R15, SR_CTAID.Y ;  /* 0x00000000000f7919 */ /* 0x000e620000002600 */
[----:B------:R-:W-:-:S05]  /*0ed0*/  CS2R.32 R91, SR_CgaSize ;  /* 0x00000000005b7805 */ /* 0x000fca0000008a00 */
[----:B------:R-:W-:-:S05]  /*0ee0*/  IMAD R91, R91, -0xa0, RZ ;  /* 0xffffff605b5b7824 */ /* 0x000fca00078e02ff */
[----:B---3--:R-:W-:-:S14]  /*0ef0*/  R2UR UR7, R91 ;  /* 0x000000005b0772ca */ /* 0x008fdc00000e0000 */
[----:B------:R-:W2:Y:S01]  /*0f00*/  LDCU UR7, c[0x0][UR7+0x2b4] ;  /* 0x00005680070777ac */ /* 0x000ea20008000800 */
[----:B------:R-:W-:-:S05]  /*0f10*/  CS2R.32 R0, SR_CgaSize ;  /* 0x0000000000007805 */ /* 0x000fca0000008a00 */
[----:B------:R-:W-:-:S06]  /*0f20*/  IMAD R0, R0, -0xa0, RZ ;  /* 0xffffff6000007824 */ /* 0x000fcc00078e02ff */
[----:B------:R-:W3:Y:S01]  /*0f30*/  LDC R0, c[0x0][R0+0x2a4] ;  /* 0x0000a90000007b82 */ /* 0x000ee20000000800 */
[----:B------:R-:W-:Y:S01]  /*0f40*/  PRMT R8, RZ, 0x7610, R8 ;  /* 0x00007610ff087816 */ /* 0x000fe20000000008 */
[----:B------:R-:W4:Y:S01]  /*0f50*/  S2R R9, SR_CTAID.X ;  /* 0x0000000000097919 */ /* 0x000f220000002500 */
[----:B------:R-:W-:-:S05]  /*0f60*/  CS2R.32 R91, SR_CgaSize ;  /* 0x00000000005b7805 */ /* 0x000fca0000008a00 */
[----:B------:R-:W-:-:S05]  /*0f70*/  IMAD R91, R91, -0xa0, RZ ;  /* 0xffffff605b5b7824 */ /* 0x000fca00078e02ff */
[----:B------:R-:W-:-:S14]  /*0f80*/  R2UR UR8, R91 ;  /* 0x000000005b0872ca */ /* 0x000fdc00000e0000 */
[----:B------:R-:W3:Y:S01]  /*0f90*/  LDCU UR8, c[0x0][UR8+0x2b0] ;  /* 0x00005600080877ac */ /* 0x000ee20008000800 */
[----:B------:R-:W-:Y:S01]  /*0fa0*/  UISETP.NE.AND UP2, UPT, UR10, 0x2, UPT ;  /* 0x000000020a00788c */ /* 0x000fe2000bf45270 */
[----:B------:R-:W2:Y:S01]  /*0fb0*/  LDC R11, c[0x0][0xb24] ;  /* 0x0002c900ff0b7b82 */ /* 0x000ea20000000800 */
[----:B------:R-:W-:-:S05]  /*0fc0*/  CS2R.32 R2, SR_CgaSize ;  /* 0x0000000000027805 */ /* 0x000fca0000008a00 */
[----:B------:R-:W-:-:S06]  /*0fd0*/  IMAD R2, R2, -0xa0, RZ ;  /* 0xffffff6002027824 */ /* 0x000fcc00078e02ff */
[----:B------:R-:W3:Y:S08]  /*0fe0*/  LDC R2, c[0x0][R2+0x2a0] ;  /* 0x0000a80002027b82 */ /* 0x000ef00000000800 */
[----:B------:R-:W3:Y:S01]  /*0ff0*/  LDC R40, c[0x0][0xb24] ;  /* 0x0002c900ff287b82 */ /* 0x000ee20000000800 */
[----:B-1----:R-:W-:-:S07]  /*1000*/  I2FP.F32.U32 R90, R15 ;  /* 0x0000000f005a7245 */ /* 0x002fce0000201000 */
[----:B------:R-:W1:Y:S01]  /*1010*/  S2UR UR36, SR_CTAID.Z ;  /* 0x00000000002479c3 */ /* 0x000e620000002700 */
[----:B--2---:R-:W-:Y:S01]  /*1020*/  ISETP.GE.AND P0, PT, R11, 0x1, PT ;  /* 0x000000010b00780c */ /* 0x004fe20003f06270 */
[----:B----4-:R-:W-:Y:S01]  /*1030*/  IMAD.MOV.U32 R14, RZ, RZ, R9 ;  /* 0x000000ffff0e7224 */ /* 0x010fe200078e0009 */
[----:B------:R-:W-:Y:S01]  /*1040*/  I2FP.F32.U32 R91, R9 ;  /* 0x00000009005b7245 */ /* 0x000fe20000201000 */
[----:B------:R-:W-:Y:S01]  /*1050*/  FMUL R90, R90, UR7 ;  /* 0x000000075a5a7c20 */ /* 0x000fe20008400000 */
[----:B------:R-:W2:Y:S03]  /*1060*/  LDCU UR7, c[0x0][0xb30] ;  /* 0x00016600ff0777ac */ /* 0x000ea60008000800 */
[----:B---3--:R-:W-:Y:S02]  /*1070*/  FMUL R91, R91, UR8 ;  /* 0x000000085b5b7c20 */ /* 0x008fe40008400000 */
[----:B------:R-:W3:Y:S08]  /*1080*/  F2I.U32.TRUNC.NTZ R90, R90 ;  /* 0x0000005a005a7305 */ /* 0x000ef0000020f000 */
[----:B------:R-:W4:Y:S01]  /*1090*/  F2I.U32.TRUNC.NTZ R91, R91 ;  /* 0x0000005b005b7305 */ /* 0x000f22000020f000 */
[----:B--2---:R-:W-:Y:S01]  /*10a0*/  UISETP.NE.AND UP3, UPT, UR7, 0x1, UPT ;  /* 0x000000010700788c */ /* 0x004fe2000bf65270 */
[----:B---3--:R-:W-:-:S05]  /*10b0*/  IADD3 R90, PT, PT, -R90, RZ, RZ ;  /* 0x000000ff5a5a7210 */ /* 0x008fca0007ffe1ff */
[----:B------:R-:W-:Y:S01]  /*10c0*/  IMAD R90, R0, R90, R15 ;  /* 0x0000005a005a7224 */ /* 0x000fe200078e020f */
[----:B------:R-:W-:Y:S01]  /*10d0*/  PRMT R0, RZ, 0x7610, R0 ;  /* 0x00007610ff007816 */ /* 0x000fe20000000000 */
[----:B----4-:R-:W-:-:S04]  /*10e0*/  IMAD.MOV R91, RZ, RZ, -R91 ;  /* 0x000000ffff5b7224 */ /* 0x010fc800078e0a5b */
[----:B------:R-:W-:Y:S01]  /*10f0*/  IMAD R91, R2, R91, R9 ;  /* 0x0000005b025b7224 */ /* 0x000fe200078e0209 */
[----:B-1----:R-:W-:Y:S06]  /*1100*/  BRA.U UP4, `(.L_x_17) ;  /* 0x0000000104247547 */ /* 0x002fec000b800000 */
[----:B------:R-:W-:Y:S01]  /*1110*/  ISETP.NE.AND P1, PT, R90, RZ, PT ;  /* 0x000000ff5a00720c */ /* 0x000fe20003f25270 */
[----:B------:R-:W-:Y:S01]  /*1120*/  IMAD.MOV.U32 R0, RZ, RZ, 0x3 ;  /* 0x00000003ff007424 */ /* 0x000fe200078e00ff */
[C---:B------:R-:W-:Y:S02]  /*1130*/  LOP3.LUT R2, R91.reuse, 0xfffffffe, RZ, 0xc0, !PT ;  /* 0xfffffffe5b027812 */ /* 0x040fe400078ec0ff */
[----:B------:R-:W-:Y:S02]  /*1140*/  ISETP.LT.U32.OR P1, PT, R91, 0x2, !P1 ;  /* 0x000000025b00780c */ /* 0x000fe40004f21470 */
[----:B------:R-:W-:Y:S02]  /*1150*/  SHF.L.U32 R0, R0, R2, RZ ;  /* 0x0000000200007219 */ /* 0x000fe400000006ff */
[----:B------:R-:W-:Y:S02]  /*1160*/  SEL R4, RZ, 0x1, !P1 ;  /* 0x00000001ff047807 */ /* 0x000fe40004800000 */
[----:B------:R-:W-:-:S05]  /*1170*/  SEL R3, RZ, 0x2, !P1 ;  /* 0x00000002ff037807 */ /* 0x000fca0004800000 */
[----:B------:R-:W-:-:S05]  /*1180*/  IMAD.IADD R3, R4, 0x1, R3 ;  /* 0x0000000104037824 */ /* 0x000fca00078e0203 */
[----:B------:R-:W-:Y:S02]  /*1190*/  PRMT R8, R3, 0x7610, R8 ;  /* 0x0000761003087816 */ /* 0x000fe40000000008 */
.L_x_17:
[----:B------:R-:W-:Y:S05]  /*11a0*/  @!P0 BRA `(.L_x_18) ;  /* 0x0000000000b88947 */ /* 0x000fea0003800000 */
[----:B------:R-:W1:Y:S01]  /*11b0*/  LDC.64 R4, c[0x0][0xb18] ;  /* 0x0002c600ff047b82 */ /* 0x000e620000000a00 */
[----:B------:R-:W-:-:S07]  /*11c0*/  ISETP.NE.AND P0, PT, R11, 0x1, PT ;  /* 0x000000010b00780c */ /* 0x000fce0003f05270 */
[----:B------:R-:W2:Y:S08]  /*11d0*/  LDC R14, c[0x0][0xb0c] ;  /* 0x0002c300ff0e7b82 */ /* 0x000eb00000000800 */
[----:B------:R-:W3:Y:S08]  /*11e0*/  LDC R16, c[0x0][0x370] ;  /* 0x0000dc00ff107b82 */ /* 0x000ef00000000800 */
[----:B------:R-:W4:Y:S01]  /*11f0*/  LDC R13, c[0x0][0x374] ;  /* 0x0000dd00ff0d7b82 */ /* 0x000f220000000800 */
[----:B-1----:R-:W-:-:S07]  /*1200*/  ISETP.NE.AND P1, PT, R4, 0x1, PT ;  /* 0x000000010400780c */ /* 0x002fce0003f25270 */
[----:B------:R-:W3:Y:S01]  /*1210*/  LDC.64 R6, c[0x0][0xb10] ;  /* 0x0002c400ff067b82 */ /* 0x000ee20000000a00 */
[----:B--2---:R-:W-:-:S07]  /*1220*/  ISETP.NE.AND P2, PT, R14, 0x1, PT ;  /* 0x000000010e00780c */ /* 0x004fce0003f45270 */
[----:B------:R-:W1:Y:S08]  /*1230*/  LDC R12, c[0x0][0xb20] ;  /* 0x0002c800ff0c7b82 */ /* 0x000e700000000800 */
[----:B------:R-:W2:Y:S01]  /*1240*/  LDC.64 R2, c[0x0][0xb28] ;  /* 0x0002ca00ff027b82 */ /* 0x000ea20000000a00 */
[----:B----4-:R-:W-:-:S04]  /*1250*/  IMAD.HI.U32 R17, R13, R5, RZ ;  /* 0x000000050d117227 */ /* 0x010fc800078e00ff */
[----:B------:R-:W-:-:S04]  /*1260*/  IMAD.HI.U32 R5, R15, R5, RZ ;  /* 0x000000050f057227 */ /* 0x000fc800078e00ff */
[----:B---3--:R-:W-:-:S05]  /*1270*/  IMAD.HI.U32 R18, R16, R6, RZ ;  /* 0x0000000610127227 */ /* 0x008fca00078e00ff */
[-C--:B------:R-:W-:Y:S01]  /*1280*/  @P2 SHF.R.U32.HI R16, RZ, R7.reuse, R18 ;  /* 0x00000007ff102219 */ /* 0x080fe20000011612 */
[----:B------:R-:W-:Y:S01]  /*1290*/  IMAD.HI.U32 R18, R9, R6, RZ ;  /* 0x0000000609127227 */ /* 0x000fe200078e00ff */
[-C--:B-1----:R-:W-:Y:S02]  /*12a0*/  @P1 SHF.R.U32.HI R13, RZ, R12.reuse, R17 ;  /* 0x0000000cff0d1219 */ /* 0x082fe40000011611 */
[----:B------:R-:W-:Y:S02]  /*12b0*/  SHF.R.U32.HI R5, RZ, R12, R5 ;  /* 0x0000000cff057219 */ /* 0x000fe40000011605 */
[----:B------:R-:W-:Y:S02]  /*12c0*/  SHF.R.U32.HI R18, RZ, R7, R18 ;  /* 0x00000007ff127219 */ /* 0x000fe40000011612 */
[----:B------:R-:W-:Y:S01]  /*12d0*/  SEL R5, R15, R5, !P1 ;  /* 0x000000050f057207 */ /* 0x000fe20004800000 */
[----:B--2---:R-:W-:Y:S01]  /*12e0*/  IMAD.HI.U32 R17, R13, R2, RZ ;  /* 0x000000020d117227 */ /* 0x004fe200078e00ff */
[----:B------:R-:W-:-:S03]  /*12f0*/  SEL R18, R9, R18, !P2 ;  /* 0x0000001209127207 */ /* 0x000fc60005000000 */
[----:B------:R-:W-:Y:S01]  /*1300*/  IMAD.HI.U32 R6, R16, R2, RZ ;  /* 0x0000000210067227 */ /* 0x000fe200078e00ff */
[----:B------:R-:W-:-:S04]  /*1310*/  @P0 SHF.R.U32.HI R13, RZ, R3, R17 ;  /* 0x00000003ff0d0219 */ /* 0x000fc80000011611 */
[----:B------:R-:W-:Y:S01]  /*1320*/  @P0 SHF.R.U32.HI R16, RZ, R3, R6 ;  /* 0x00000003ff100219 */ /* 0x000fe20000011606 */
[----:B------:R-:W-:-:S04]  /*1330*/  IMAD R13, R13, R11, RZ ;  /* 0x0000000b0d0d7224 */ /* 0x000fc800078e02ff */
[----:B------:R-:W-:Y:S01]  /*1340*/  IMAD R6, R16, R11, RZ ;  /* 0x0000000b10067224 */ /* 0x000fe200078e02ff */
[----:B------:R-:W-:-:S04]  /*1350*/  ISETP.GE.AND P1, PT, R5, R13, PT ;  /* 0x0000000d0500720c */ /* 0x000fc80003f26270 */
[----:B------:R-:W-:Y:S01]  /*1360*/  ISETP.GE.OR P1, PT, R18, R6, P1 ;  /* 0x000000061200720c */ /* 0x000fe20000f26670 */
[----:B------:R-:W-:-:S05]  /*1370*/  IMAD.HI.U32 R6, R5, R2, RZ ;  /* 0x0000000205067227 */ /* 0x000fca00078e00ff */
[----:B------:R-:W-:-:S04]  /*1380*/  SHF.R.U32.HI R6, RZ, R3, R6 ;  /* 0x00000003ff067219 */ /* 0x000fc80000011606 */
[----:B------:R-:W-:-:S03]  /*1390*/  SEL R6, R5, R6, !P0 ;  /* 0x0000000605067207 */ /* 0x000fc60004000000 */
[----:B------:R-:W-:Y:S01]  /*13a0*/  @!P1 IMAD.HI.U32 R7, R18, R2, RZ ;  /* 0x0000000212079227 */ /* 0x000fe200078e00ff */
[----:B------:R-:W-:-:S04]  /*13b0*/  IADD3 R2, PT, PT, -R6, RZ, RZ ;  /* 0x000000ff06027210 */ /* 0x000fc80007ffe1ff */
[----:B------:R-:W-:Y:S01]  /*13c0*/  @!P1 SHF.R.U32.HI R3, RZ, R3, R7 ;  /* 0x00000003ff039219 */ /* 0x000fe20000011607 */
[----:B------:R-:W-:Y:S01]  /*13d0*/  IMAD R2, R11, R2, R5 ;  /* 0x000000020b027224 */ /* 0x000fe200078e0205 */
[----:B------:R-:W-:Y:S02]  /*13e0*/  IADD3 R7, PT, PT, -R5, RZ, RZ ;  /* 0x000000ff05077210 */ /* 0x000fe40007ffe1ff */
[----:B------:R-:W-:-:S03]  /*13f0*/  @!P1 SEL R3, R18, R3, !P0 ;  /* 0x0000000312039207 */ /* 0x000fc60004000000 */
[----:B------:R-:W-:Y:S02]  /*1400*/  IMAD R7, R4, R7, R15 ;  /* 0x0000000704077224 */ /* 0x000fe400078e020f */
[--C-:B------:R-:W-:Y:S02]  /*1410*/  @!P1 IMAD.IADD R6, R6, 0x1, -R3.reuse ;  /* 0x0000000106069824 */ /* 0x100fe400078e0a03 */
[----:B------:R-:W-:Y:S01]  /*1420*/  @!P1 IMAD R3, R2, R16, R3 ;  /* 0x0000001002039224 */ /* 0x000fe200078e0203 */
[----:B------:R-:W-:Y:S01]  /*1430*/  IADD3 R2, PT, PT, -R18, RZ, RZ ;  /* 0x000000ff12027210 */ /* 0x000fe20007ffe1ff */
[----:B------:R-:W-:Y:S02]  /*1440*/  @!P1 IMAD R5, R6, R11, R18 ;  /* 0x0000000b06059224 */ /* 0x000fe400078e0212 */
[----:B------:R-:W-:Y:S02]  /*1450*/  @!P1 IMAD.MOV.U32 R18, RZ, RZ, R3 ;  /* 0x000000ffff129224 */ /* 0x000fe400078e0003 */
[----:B------:R-:W-:-:S02]  /*1460*/  IMAD R2, R14, R2, R9 ;  /* 0x000000020e027224 */ /* 0x000fc400078e0209 */
[----:B------:R-:W-:Y:S02]  /*1470*/  IMAD R15, R5, R4, R7 ;  /* 0x00000004050f7224 */ /* 0x000fe400078e0207 */
[----:B------:R-:W-:Y:S02]  /*1480*/  IMAD R14, R18, R14, R2 ;  /* 0x0000000e120e7224 */ /* 0x000fe400078e0202 */
.L_x_18:
[----:B------:R-:W-:Y:S05]  /*1490*/  BRA.U UP3, `(.L_x_19) ;  /* 0x0000000103407547 */ /* 0x000fea000b800000 */
[----:B------:R-:W1:Y:S08]  /*14a0*/  LDC.64 R4, c[0x0][0xb10] ;  /* 0x0002c400ff047b82 */ /* 0x000e700000000a00 */
[----:B------:R-:W2:Y:S08]  /*14b0*/  LDC.64 R2, c[0x0][0xb18] ;  /* 0x0002c600ff027b82 */ /* 0x000eb00000000a00 */
[----:B------:R-:W3:Y:S08]  /*14c0*/  LDC R6, c[0x0][0xb20] ;  /* 0x0002c800ff067b82 */ /* 0x000ef00000000800 */
[----:B------:R-:W4:Y:S01]  /*14d0*/  LDC R7, c[0x0][0xb0c] ;  /* 0x0002c300ff077b82 */ /* 0x000f220000000800 */
[----:B-1----:R-:W-:-:S05]  /*14e0*/  IMAD.HI.U32 R4, R14, R4, RZ ;  /* 0x000000040e047227 */ /* 0x002fca00078e00ff */
[----:B------:R-:W-:Y:S01]  /*14f0*/  SHF.R.U32.HI R4, RZ, R5, R4 ;  /* 0x00000005ff047219 */ /* 0x000fe20000011604 */
[----:B--2---:R-:W-:Y:S01]  /*1500*/  IMAD.HI.U32 R3, R15, R3, RZ ;  /* 0x000000030f037227 */ /* 0x004fe200078e00ff */
[----:B------:R-:W-:-:S04]  /*1510*/  ISETP.NE.AND P0, PT, R2, 0x1, PT ;  /* 0x000000010200780c */ /* 0x000fc80003f05270 */
[----:B---3--:R-:W-:-:S04]  /*1520*/  SHF.R.U32.HI R3, RZ, R6, R3 ;  /* 0x00000006ff037219 */ /* 0x008fc80000011603 */
[----:B------:R-:W-:Y:S02]  /*1530*/  SEL R3, R15, R3, !P0 ;  /* 0x000000030f037207 */ /* 0x000fe40004000000 */
[----:B----4-:R-:W-:-:S04]  /*1540*/  ISETP.NE.AND P1, PT, R7, 0x1, PT ;  /* 0x000000010700780c */ /* 0x010fc80003f25270 */
[----:B------:R-:W-:-:S05]  /*1550*/  SEL R5, R14, R4, !P1 ;  /* 0x000000040e057207 */ /* 0x000fca0004800000 */
[----:B------:R-:W-:Y:S02]  /*1560*/  IMAD.IADD R4, R3, 0x1, -R5 ;  /* 0x0000000103047824 */ /* 0x000fe400078e0a05 */
[----:B------:R-:W-:Y:S02]  /*1570*/  IMAD.IADD R3, R5, 0x1, -R3 ;  /* 0x0000000105037824 */ /* 0x000fe400078e0a03 */
[----:B------:R-:W-:Y:S02]  /*1580*/  IMAD R14, R4, R7, R14 ;  /* 0x00000007040e7224 */ /* 0x000fe400078e020e */
[----:B------:R-:W-:Y:S02]  /*1590*/  IMAD R15, R3, R2, R15 ;  /* 0x00000002030f7224 */ /* 0x000fe400078e020f */
.L_x_19:
[----:B------:R-:W-:Y:S05]  /*15a0*/  BRA.U !UP1, `(.L_x_20) ;  /* 0x00000001090c7547 */ /* 0x000fea000b800000 */
[----:B------:R-:W-:Y:S01]  /*15b0*/  UCGABAR_WAIT ;  /* 0x0000000000007dc7 */ /* 0x000fe20008000000 */
[----:B------:R-:W-:Y:S01]  /*15c0*/  CCTL.IVALL ;  /* 0x00000000ff00798f */ /* 0x000fe20002000000 */
[----:B------:R-:W-:Y:S05]  /*15d0*/  BRA `(.L_x_21) ;  /* 0x0000000000047947 */ /* 0x000fea0003800000 */
.L_x_20:
[----:B------:R-:W-:Y:S06]  /*15e0*/  BAR.SYNC.DEFER_BLOCKING 0x0 ;  /* 0x0000000000007b1d */ /* 0x000fec0000010000 */
.L_x_21:
[----:B------:R-:W-:Y:S05]  /*15f0*/  BRA.U UP2, `(.L_x_22) ;  /* 0x0000001502447547 */ /* 0x000fea000b800000 */
[----:B------:R-:W1:Y:S01]  /*1600*/  LDCU UR4, c[0x0][0x38c] ;  /* 0x00007180ff0477ac */ /* 0x000e620008000800 */
[----:B------:R-:W2:Y:S01]  /*1610*/  LDC R8, c[0x0][0x370] ;  /* 0x0000dc00ff087b82 */ /* 0x000ea20000000800 */
[C---:B------:R-:W-:Y:S01]  /*1620*/  IMAD.SHL.U32 R19, R9.reuse, 0x80, RZ ;  /* 0x0000008009137824 */ /* 0x040fe200078e00ff */
[----:B------:R-:W-:Y:S01]  /*1630*/  PLOP3.LUT P1, PT, PT, PT, UP5, 0x80, 0x8 ;  /* 0x000000000008781c */ /* 0x000fe20003f2f058 */
[----:B------:R-:W-:Y:S01]  /*1640*/  UISETP.NE.AND UP1, UPT, UR10, URZ, UPT ;  /* 0x000000ff0a00728c */ /* 0x000fe2000bf25270 */
[----:B------:R-:W-:Y:S01]  /*1650*/  ISETP.NE.AND P4, PT, R10, RZ, P5 ;  /* 0x000000ff0a00720c */ /* 0x000fe20002f85270 */
[----:B------:R-:W-:Y:S01]  /*1660*/  IMAD.SHL.U32 R18, R9, 0x40, RZ ;  /* 0x0000004009127824 */ /* 0x000fe200078e00ff */
[----:B------:R-:W-:Y:S01]  /*1670*/  PLOP3.LUT P1, PT, P1, PT, PT, 0x8, 0x80 ;  /* 0x000000000080781c */ /* 0x000fe20000f2e170 */
[----:B------:R-:W-:Y:S01]  /*1680*/  IMAD.MOV.U32 R17, RZ, RZ, 0x1 ;  /* 0x00000001ff117424 */ /* 0x000fe200078e00ff */
[----:B------:R-:W3:Y:S01]  /*1690*/  LDC R0, c[0x0][0x374] ;  /* 0x0000dd00ff007b82 */ /* 0x000ee20000000800 */
[----:B------:R-:W-:Y:S01]  /*16a0*/  IMAD.MOV.U32 R16, RZ, RZ, RZ ;  /* 0x000000ffff107224 */ /* 0x000fe200078e00ff */
[----:B------:R-:W-:Y:S01]  /*16b0*/  CS2R R12, SRZ ;  /* 0x00000000000c7805 */ /* 0x000fe2000001ff00 */
[----:B------:R-:W-:Y:S01]  /*16c0*/  IMAD.MOV.U32 R11, RZ, RZ, 0x1 ;  /* 0x00000001ff0b7424 */ /* 0x000fe200078e00ff */
[----:B------:R-:W-:Y:S01]  /*16d0*/  LOP3.LUT R19, R19, 0x80, RZ, 0xc0, !PT ;  /* 0x0000008013137812 */ /* 0x000fe200078ec0ff */
[----:B------:R-:W4:Y:S01]  /*16e0*/  LDCU.64 UR14, c[0x0][0x348] ;  /* 0x00006900ff0e77ac */ /* 0x000f220008000a00 */
[----:B-1----:R-:W-:-:S02]  /*16f0*/  UIADD3 UR5, UPT, UPT, UR4, 0x3f, URZ ;  /* 0x0000003f04057890 */ /* 0x002fc4000fffe0ff */
[----:B------:R-:W-:Y:S02]  /*1700*/  USEL UR22, UR6, 0x2, UP1 ;  /* 0x0000000206167887 */ /* 0x000fe40008800000 */
[----:B------:R-:W-:Y:S01]  /*1710*/  USHF.R.S32.HI UR7, URZ, 0x1f, UR5 ;  /* 0x0000001fff077899 */ /* 0x000fe20008011405 */
[----:B------:R-:W-:-:S03]  /*1720*/  UMOV UR23, URZ ;  /* 0x000000ff00177c82 */ /* 0x000fc60008000000 */
[----:B------:R-:W-:Y:S02]  /*1730*/  ULEA.HI UR7, UR7, UR5, URZ, 0x6 ;  /* 0x0000000507077291 */ /* 0x000fe4000f8f30ff */
[----:B------:R-:W-:Y:S02]  /*1740*/  UIADD3 UR5, UPT, UPT, UR4, -0x1, URZ ;  /* 0xffffffff04057890 */ /* 0x000fe4000fffe0ff */
[----:B------:R-:W-:Y:S02]  /*1750*/  USHF.R.S32.HI UR7, URZ, 0x6, UR7 ;  /* 0x00000006ff077899 */ /* 0x000fe40008011407 */
[----:B------:R-:W-:Y:S02]  /*1760*/  UISETP.GE.U32.AND UP2, UPT, UR5, -0x7f, UPT ;  /* 0xffffff810500788c */ /* 0x000fe4000bf46070 */
[----:B------:R-:W-:Y:S02]  /*1770*/  UISETP.LT.U32.AND UP0, UPT, UR7, 0x8, UPT ;  /* 0x000000080700788c */ /* 0x000fe4000bf01070 */
[----:B------:R-:W-:-:S02]  /*1780*/  UIADD3 UR4, UPT, UPT, UR4, 0x7e, URZ ;  /* 0x0000007e04047890 */ /* 0x000fc4000fffe0ff */
[----:B------:R-:W-:-:S04]  /*1790*/  USEL UR5, UR7, 0x8, UP0 ;  /* 0x0000000807057887 */ /* 0x000fc80008000000 */
[----:B------:R-:W-:Y:S02]  /*17a0*/  UIADD3 UR21, UPT, UPT, UR5, -0x1, URZ ;  /* 0xffffffff05157890 */ /* 0x000fe4000fffe0ff */
[----:B------:R-:W-:Y:S02]  /*17b0*/  @UP2 UIADD3 UR21, UPT, UPT, UR5, URZ, URZ ;  /* 0x000000ff05152290 */ /* 0x000fe4000fffe0ff */
[----:B------:R-:W-:Y:S02]  /*17c0*/  UIADD3 UR24, UPT, UPT, UR7, -UR5, URZ ;  /* 0x8000000507187290 */ /* 0x000fe4000fffe0ff */
[----:B------:R-:W-:Y:S02]  /*17d0*/  UIADD3 UR13, UPT, UPT, UR21, 0x1, URZ ;  /* 0x00000001150d7890 */ /* 0x000fe4000fffe0ff */
[----:B--2-4-:R-:W-:-:S12]  /*17e0*/  UIADD3 UR21, UPT, UPT, -UR21, URZ, URZ ;  /* 0x000000ff15157290 */ /* 0x014fd8000fffe1ff */
.L_x_42:
[----:B------:R-:W-:Y:S01]  /*17f0*/  UISETP.NE.AND UP0, UPT, UR37, URZ, UPT ;  /* 0x000000ff2500728c */ /* 0x000fe2000bf05270 */
[----:B------:R-:W1:Y:S08]  /*1800*/  S2UR UR37, SR_CgaCtaId ;  /* 0x00000000002579c3 */ /* 0x000e700000008800 */
[----:B------:R-:W-:Y:S05]  /*1810*/  BRA.U UP0, `(.L_x_23) ;  /* 0x0000000100347547 */ /* 0x000fea000b800000 */
[----:B------:R-:W2:Y:S01]  /*1820*/  S2R R2, SR_CgaCtaId ;  /* 0x0000000000027919 */ /* 0x000ea20000008800 */
[----:B------:R-:W-:-:S04]  /*1830*/  MOV R3, 0x400 ;  /* 0x0000040000037802 */ /* 0x000fc80000000f00 */
[----:B--2---:R-:W-:Y:S02]  /*1840*/  LEA R2, R2, R3, 0x18 ;  /* 0x0000000302027211 */ /* 0x004fe400078ec0ff */
[----:B------:R-:W-:-:S03]  /*1850*/  SHF.L.U32 R3, R11, 0x1f, RZ ;  /* 0x0000001f0b037819 */ /* 0x000fc600000006ff */
[----:B------:R-:W-:-:S04]  /*1860*/  IMAD R2, R12, 0x8, R2 ;  /* 0x000000080c027824 */ /* 0x000fc800078e0202 */
[----:B------:R-:W2:Y:S02]  /*1870*/  SYNCS.PHASECHK.TRANS64.TRYWAIT P0, [R2+URZ+0x140], R3 ;  /* 0x00014003020075a7 */ /* 0x000ea400080011ff */
[----:B--2---:R-:W-:Y:S05]  /*1880*/  @!P0 BRA `(.L_x_24) ;  /* 0x0000008000708947 */ /* 0x004fea0003800000 */
.L_x_153:
[----:B------:R-:W-:Y:S01]  /*1890*/  VIADD R12, R12, 0x1 ;  /* 0x000000010c0c7836 */ /* 0x000fe20000000000 */
[----:B------:R2:W-:Y:S04]  /*18a0*/  SYNCS.ARRIVE.TRANS64.A1T0 RZ, [R2+URZ+0x130], RZ ;  /* 0x000130ff02ff79a7 */ /* 0x0005e800081000ff */
[----:B------:R-:W-:-:S04]  /*18b0*/  ISETP.NE.AND P0, PT, R12, 0x2, PT ;  /* 0x000000020c00780c */ /* 0x000fc80003f05270 */
[----:B------:R-:W-:Y:S02]  /*18c0*/  SEL R12, R12, RZ, P0 ;  /* 0x000000ff0c0c7207 */ /* 0x000fe40000000000 */
[----:B--2---:R-:W-:-:S04]  /*18d0*/  SEL R2, RZ, 0x1, P0 ;  /* 0x00000001ff027807 */ /* 0x004fc80000000000 */
[----:B------:R-:W-:-:S07]  /*18e0*/  LOP3.LUT R11, R11, R2, RZ, 0x3c, !PT ;  /* 0x000000020b0b7212 */ /* 0x000fce00078e3cff */
.L_x_23:
[----:B------:R-:W-:Y:S01]  /*18f0*/  UMOV UR6, 0x400 ;  /* 0x0000040000067882 */ /* 0x000fe20000000000 */
[----:B------:R-:W-:Y:S01]  /*1900*/  SHF.L.U32 R2, R17, 0x1f, RZ ;  /* 0x0000001f11027819 */ /* 0x000fe200000006ff */
[----:B-1----:R-:W-:Y:S01]  /*1910*/  ULEA UR6, UR37, UR6, 0x18 ;  /* 0x0000000625067291 */ /* 0x002fe2000f8ec0ff */
[----:B------:R-:W-:Y:S01]  /*1920*/  R2UR UR35, R18 ;  /* 0x00000000122372ca */ /* 0x000fe200000e0000 */
[----:B------:R-:W-:Y:S01]  /*1930*/  UISETP.GE.U32.AND UP0, UPT, UR4, 0x7f, UPT ;  /* 0x0000007f0400788c */ /* 0x000fe2000bf06070 */
[----:B------:R-:W-:Y:S01]  /*1940*/  R2UR UR11, R19 ;  /* 0x00000000130b72ca */ /* 0x000fe200000e0000 */
[----:B------:R-:W-:Y:S01]  /*1950*/  ULEA UR8, UR23, UR6, 0x3 ;  /* 0x0000000617087291 */ /* 0x000fe2000f8e18ff */
[----:B------:R-:W-:-:S08]  /*1960*/  UMOV UR25, URZ ;  /* 0x000000ff00197c82 */ /* 0x000fd00008000000 */
[----:B------:R1:W2:Y:S01]  /*1970*/  SYNCS.PHASECHK.TRANS64.TRYWAIT P0, [UR8+0x40], R2 ;  /* 0x00004002ff0075a7 */ /* 0x0002a20008001108 */
[----:B------:R-:W-:-:S13]  /*1980*/  R2UR UR8, R15 ;  /* 0x000000000f0872ca */ /* 0x000fda00000e0000 */
[----:B------:R-:W-:Y:S01]  /*1990*/  ULEA UR11, UR8, UR11, 0x8 ;  /* 0x0000000b080b7291 */ /* 0x000fe2000f8e40ff */
[----:B-1----:R-:W-:-:S05]  /*19a0*/  LEA.HI R2, R14, R14, RZ, 0x1 ;  /* 0x0000000e0e027211 */ /* 0x002fca00078f08ff */
[----:B------:R-:W-:-:S05]  /*19b0*/  IMAD.SHL.U32 R2, R2, 0x40, RZ ;  /* 0x0000004002027824 */ /* 0x000fca00078e00ff */
[----:B------:R-:W-:-:S04]  /*19c0*/  LOP3.LUT R2, R2, 0xffffff80, RZ, 0xc0, !PT ;  /* 0xffffff8002027812 */ /* 0x000fc800078ec0ff */
[----:B------:R-:W-:-:S13]  /*19d0*/  R2UR UR9, R2 ;  /* 0x00000000020972ca */ /* 0x000fda00000e0000 */
[----:B------:R-:W-:Y:S01]  /*19e0*/  ULOP3.LUT UR35, UR9, 0x40, UR35, 0xf8, !UPT ;  /* 0x0000004009237892 */ /* 0x000fe2000f8ef823 */
[----:B------:R-:W-:Y:S11]  /*19f0*/  BRA.U !UP0, `(.L_x_25) ;  /* 0x0000000108c07547 */ /* 0x000ff6000b800000 */
[----:B------:R-:W-:Y:S01]  /*1a00*/  UMOV UR16, UR21 ;  /* 0x0000001500107c82 */ /* 0x000fe20008000000 */
[----:B------:R-:W-:Y:S01]  /*1a10*/  UMOV UR17, UR23 ;  /* 0x0000001700117c82 */ /* 0x000fe20008000000 */
[----:B------:R-:W-:-:S05]  /*1a20*/  UMOV UR34, URZ ;  /* 0x000000ff00227c82 */ /* 0x000fca0008000000 */
.L_x_31:
[----:B------:R-:W-:Y:S01]  /*1a30*/  ULEA UR33, UR17, UR6, 0x3 ;  /* 0x0000000611217291 */ /* 0x000fe2000f8e18ff */
[----:B------:R-:W-:Y:S01]  /*1a40*/  @P5 MOV R3, 0xc000 ;  /* 0x0000c00000035802 */ /* 0x000fe20000000f00 */
[----:B-12-4-:R-:W-:Y:S10]  /*1a50*/  @P0 BRA `(.L_x_26) ;  /* 0x00000000000c0947 */ /* 0x016ff40003800000 */
[----:B------:R-:W-:-:S04]  /*1a60*/  SHF.L.U32 R4, R17, 0x1f, RZ ;  /* 0x0000001f11047819 */ /* 0x000fc800000006ff */
[----:B------:R-:W1:Y:S02]  /*1a70*/  SYNCS.PHASECHK.TRANS64.TRYWAIT P0, [UR33+0x40], R4 ;  /* 0x00004004ff0075a7 */ /* 0x000e640008001121 */
[----:B-1----:R-:W-:Y:S05]  /*1a80*/  @!P0 BRA `(.L_x_27) ;  /* 0x0000008000048947 */ /* 0x002fea0003800000 */
.L_x_26:
[----:B------:R2:W-:Y:S01]  /*1a90*/  @P5 SYNCS.ARRIVE.TRANS64 RZ, [UR33], R3 ;  /* 0x00000003ffff59a7 */ /* 0x0005e20008000021 */
[----:B------:R-:W-:Y:S02]  /*1aa0*/  ULOP3.LUT UR8, UR22, 0x2, URZ, 0xfc, !UPT ;  /* 0x0000000216087892 */ /* 0x000fe4000f8efcff */
[----:B------:R-:W-:Y:S02]  /*1ab0*/  UIADD3 UR16, UPT, UPT, UR16, 0x1, URZ ;  /* 0x0000000110107890 */ /* 0x000fe4000fffe0ff */
[----:B------:R-:W-:Y:S02]  /*1ac0*/  UISETP.NE.AND UP0, UPT, UR8, 0x2, UPT ;  /* 0x000000020800788c */ /* 0x000fe4000bf05270 */
[----:B------:R-:W-:-:S07]  /*1ad0*/  UISETP.NE.AND UP2, UPT, UR16, 0x1, UPT ;  /* 0x000000011000788c */ /* 0x000fce000bf45270 */
[----:B------:R-:W-:Y:S05]  /*1ae0*/  BRA.U UP0, `(.L_x_28) ;  /* 0x0000000100047547 */ /* 0x000fea000b800000 */
[----:B------:R-:W-:Y:S05]  /*1af0*/  BPT.TRAP 0x1 ;  /* 0x000000040000795c */ /* 0x000fea0000300000 */
.L_x_28:
[----:B------:R-:W-:Y:S04]  /*1b00*/  BSSY.RECONVERGENT B0, `(.L_x_29) ;  /* 0x0000003000007945 */ /* 0x000fe80003800200 */
[----:B------:R-:W-:Y:S05]  /*1b10*/  @!P4 BRA `(.L_x_30) ;  /* 0x000000000004c947 */ /* 0x000fea0003800000 */
[----:B------:R-:W-:Y:S05]  /*1b20*/  BPT.TRAP 0x1 ;  /* 0x000000040000795c */ /* 0x000fea0000300000 */
.L_x_30:
[----:B------:R-:W-:Y:S05]  /*1b30*/  BSYNC.RECONVERGENT B0 ;  /* 0x0000000000007941 */ /* 0x000fea0003800200 */
.L_x_29:
[----:B------:R-:W-:Y:S02]  /*1b40*/  UIADD3 UR23, UPT, UPT, UR17, 0x1, URZ ;  /* 0x0000000111177890 */ /* 0x000fe4000fffe0ff */
[----:B------:R-:W-:Y:S02]  /*1b50*/  ULEA UR32, UR17, UR6, 0xd ;  /* 0x0000000611207291 */ /* 0x000fe4000f8e68ff */
[----:B------:R-:W-:Y:S02]  /*1b60*/  UISETP.NE.AND UP0, UPT, UR23, 0x8, UPT ;  /* 0x000000081700788c */ /* 0x000fe4000bf05270 */
[----:B------:R-:W-:Y:S02]  /*1b70*/  UIADD3 UR28, UP1, UPT, UR14, 0x80, URZ ;  /* 0x000000800e1c7890 */ /* 0x000fe4000ff3e0ff */
[----:B------:R-:W-:Y:S02]  /*1b80*/  USEL UR9, URZ, 0x1, UP0 ;  /* 0x00000001ff097887 */ /* 0x000fe40008000000 */
[----:B------:R-:W-:-:S02]  /*1b90*/  USEL UR23, UR23, URZ, UP0 ;  /* 0x000000ff17177287 */ /* 0x000fc40008000000 */
[----:B------:R-:W-:Y:S02]  /*1ba0*/  UIADD3 UR26, UP0, UPT, UR14, 0x180, URZ ;  /* 0x000001800e1a7890 */ /* 0x000fe4000ff1e0ff */
[----:B------:R-:W-:Y:S01]  /*1bb0*/  ULEA UR8, UR23, UR6, 0x3 ;  /* 0x0000000617087291 */ /* 0x000fe2000f8e18ff */
[----:B------:R-:W-:Y:S01]  /*1bc0*/  LOP3.LUT R17, R17, UR9, RZ, 0x3c, !PT ;  /* 0x0000000911117c12 */ /* 0x000fe2000f8e3cff */
[----:B------:R-:W-:Y:S02]  /*1bd0*/  ULOP3.LUT UR33, UR33, 0xfefffff8, URZ, 0xc0, !UPT ;  /* 0xfefffff821217892 */ /* 0x000fe4000f8ec0ff */
[----:B------:R-:W-:Y:S01]  /*1be0*/  UIADD3.X UR29, UPT, UPT, URZ, UR15, URZ, UP1, !UPT ;  /* 0x0000000fff1d7290 */ /* 0x000fe20008ffe4ff */
[----:B-1----:R-:W-:Y:S01]  /*1bf0*/  SHF.L.U32 R2, R17, 0x1f, RZ ;  /* 0x0000001f11027819 */ /* 0x002fe200000006ff */
[----:B------:R-:W-:Y:S02]  /*1c00*/  UIADD3 UR32, UPT, UPT, UR32, 0x8400, URZ ;  /* 0x0000840020207890 */ /* 0x000fe4000fffe0ff */
[----:B------:R-:W-:Y:S01]  /*1c10*/  UIADD3.X UR27, UPT, UPT, URZ, UR15, URZ, UP0, !UPT ;  /* 0x0000000fff1b7290 */ /* 0x000fe200087fe4ff */
[----:B------:R1:W4:Y:S01]  /*1c20*/  SYNCS.PHASECHK.TRANS64.TRYWAIT P0, [UR8+0x40], R2 ;  /* 0x00004002ff0075a7 */ /* 0x0003220008001108 */
[----:B------:R-:W-:Y:S01]  /*1c30*/  ULEA UR8, UR17, UR6, 0xe ;  /* 0x0000000611087291 */ /* 0x000fe2000f8e70ff */
[----:B------:R-:W-:Y:S01]  /*1c40*/  UMOV UR18, 0x0 ;  /* 0x0000000000127882 */ /* 0x000fe20000000000 */
[----:B------:R-:W-:-:S02]  /*1c50*/  UMOV UR19, 0x10000000 ;  /* 0x1000000000137882 */ /* 0x000fc40000000000 */
[----:B------:R-:W-:Y:S01]  /*1c60*/  UIADD3 UR8, UPT, UPT, UR8, 0x18400, URZ ;  /* 0x0001840008087890 */ /* 0x000fe2000fffe0ff */
[----:B------:R2:W-:Y:S01]  /*1c70*/  UTMALDG.3D.2CTA [UR32], [UR28], desc[UR18] ;  /* 0x000012201c0075b4 */ /* 0x0005e20008211000 */
[----:B------:R-:W-:Y:S01]  /*1c80*/  UMOV UR10, UR34 ;  /* 0x00000022000a7c82 */ /* 0x000fe20008000000 */
[----:B------:R-:W-:Y:S01]  /*1c90*/  UMOV UR12, UR36 ;  /* 0x00000024000c7c82 */ /* 0x000fe20008000000 */
[----:B------:R-:W-:Y:S01]  /*1ca0*/  UMOV UR9, UR33 ;  /* 0x0000002100097c82 */ /* 0x000fe20008000000 */
[----:B------:R-:W-:Y:S01]  /*1cb0*/  UMOV UR25, UR13 ;  /* 0x0000000d00197c82 */ /* 0x000fe20008000000 */
[----:B------:R-:W-:-:S03]  /*1cc0*/  UMOV UR17, UR23 ;  /* 0x0000001700117c82 */ /* 0x000fc60008000000 */
[----:B------:R1:W-:Y:S01]  /*1cd0*/  UTMALDG.3D.2CTA [UR8], [UR26], desc[UR18] ;  /* 0x000012081a0075b4 */ /* 0x0003e20008211000 */
[----:B--2---:R-:W-:Y:S01]  /*1ce0*/  UIADD3 UR34, UPT, UPT, UR34, 0x40, URZ ;  /* 0x0000004022227890 */ /* 0x004fe2000fffe0ff */
[----:B------:R-:W-:Y:S11]  /*1cf0*/  BRA.U UP2, `(.L_x_31) ;  /* 0xfffffffd024c7547 */ /* 0x000ff6000b83ffff */
.L_x_25:
[----:B-1----:R-:W-:Y:S01]  /*1d00*/  ULEA UR8, UR23, UR6, 0x3 ;  /* 0x0000000617087291 */ /* 0x002fe2000f8e18ff */
[----:B------:R-:W-:Y:S01]  /*1d10*/  SHF.L.U32 R2, R17, 0x1f, RZ ;  /* 0x0000001f11027819 */ /* 0x000fe200000006ff */
[----:B------:R-:W-:Y:S01]  /*1d20*/  @!P1 SYNCS.ARRIVE.TRANS64.A1T0 RZ, [UR6+0xc8], RZ ;  /* 0x0000c8ffffff99a7 */ /* 0x000fe20008100006 */
[----:B------:R-:W-:-:S06]  /*1d30*/  UISETP.GT.AND UP0, UPT, UR7, UR5, UPT ;  /* 0x000000050700728c */ /* 0x000fcc000bf04270 */
[----:B--2-4-:R1:W2:Y:S03]  /*1d40*/  SYNCS.PHASECHK.TRANS64.TRYWAIT P0, [UR8+0x40], R2 ;  /* 0x00004002ff0075a7 */ /* 0x0142a60008001108 */
[----:B------:R-:W-:Y:S05]  /*1d50*/  BRA.U !UP0, `(.L_x_32) ;  /* 0x0000000108c07547 */ /* 0x000fea000b800000 */
[----:B------:R-:W-:Y:S01]  /*1d60*/  UIADD3 UR26, UPT, UPT, UR24, UR25, URZ ;  /* 0x00000019181a7290 */ /* 0x000fe2000fffe0ff */
[----:B------:R-:W-:-:S11]  /*1d70*/  UMOV UR27, UR23 ;  /* 0x00000017001b7c82 */ /* 0x000fd60008000000 */
.L_x_38:
[----:B------:R-:W-:Y:S01]  /*1d80*/  ULEA UR17, UR27, UR6, 0x3 ;  /* 0x000000061b117291 */ /* 0x000fe2000f8e18ff */
[----:B--2---:R-:W-:Y:S01]  /*1d90*/  @P5 MOV R3, 0xc000 ;  /* 0x0000c00000035802 */ /* 0x004fe20000000f00 */
[----:B-12---:R-:W-:Y:S10]  /*1da0*/  @P0 BRA `(.L_x_33) ;  /* 0x00000000000c0947 */ /* 0x006ff40003800000 */
[----:B------:R-:W-:-:S04]  /*1db0*/  SHF.L.U32 R4, R17, 0x1f, RZ ;  /* 0x0000001f11047819 */ /* 0x000fc800000006ff */
[----:B------:R-:W2:Y:S02]  /*1dc0*/  SYNCS.PHASECHK.TRANS64.TRYWAIT P0, [UR17+0x40], R4 ;  /* 0x00004004ff0075a7 */ /* 0x000ea40008001111 */
[----:B--2---:R-:W-:Y:S05]  /*1dd0*/  @!P0 BRA `(.L_x_34) ;  /* 0x0000007c00488947 */ /* 0x004fea0003800000 */
.L_x_33:
[----:B------:R2:W-:Y:S01]  /*1de0*/  @P5 SYNCS.ARRIVE.TRANS64 RZ, [UR17], R3 ;  /* 0x00000003ffff59a7 */ /* 0x0005e20008000011 */
[----:B------:R-:W-:-:S04]  /*1df0*/  ULOP3.LUT UR8, UR22, 0x2, URZ, 0xfc, !UPT ;  /* 0x0000000216087892 */ /* 0x000fc8000f8efcff */
[----:B------:R-:W-:-:S09]  /*1e00*/  UISETP.NE.AND UP0, UPT, UR8, 0x2, UPT ;  /* 0x000000020800788c */ /* 0x000fd2000bf05270 */
[----:B------:R-:W-:Y:S05]  /*1e10*/  BRA.U UP0, `(.L_x_35) ;  /* 0x0000000100047547 */ /* 0x000fea000b800000 */
[----:B------:R-:W-:Y:S05]  /*1e20*/  BPT.TRAP 0x1 ;  /* 0x000000040000795c */ /* 0x000fea0000300000 */
.L_x_35:
[----:B------:R-:W-:Y:S04]  /*1e30*/  BSSY.RECONVERGENT B0, `(.L_x_36) ;  /* 0x0000003000007945 */ /* 0x000fe80003800200 */
[----:B------:R-:W-:Y:S05]  /*1e40*/  @!P4 BRA `(.L_x_37) ;  /* 0x000000000004c947 */ /* 0x000fea0003800000 */
[----:B------:R-:W-:Y:S05]  /*1e50*/  BPT.TRAP 0x1 ;  /* 0x000000040000795c */ /* 0x000fea0000300000 */
.L_x_37:
[----:B------:R-:W-:Y:S05]  /*1e60*/  BSYNC.RECONVERGENT B0 ;  /* 0x0000000000007941 */ /* 0x000fea0003800200 */
.L_x_36:
        /* <DEDUP_REMOVED lines=9> */
[----:B------:R-:W-:Y:S02]  /*1f00*/  USHF.L.U32 UR18, UR25, 0x6, URZ ;  /* 0x0000000619127899 */ /* 0x000fe400080006ff */
[----:B------:R-:W-:Y:S01]  /*1f10*/  ULOP3.LUT UR17, UR17, 0xfefffff8, URZ, 0xc0, !UPT ;  /* 0xfefffff811117892 */ /* 0x000fe2000f8ec0ff */
[----:B-1----:R-:W-:Y:S01]  /*1f20*/  SHF.L.U32 R2, R17, 0x1f, RZ ;  /* 0x0000001f11027819 */ /* 0x002fe200000006ff */
[----:B------:R-:W-:Y:S02]  /*1f30*/  UIADD3 UR16, UPT, UPT, UR16, 0x8400, URZ ;  /* 0x0000840010107890 */ /* 0x000fe4000fffe0ff */
[----:B------:R-:W-:Y:S01]  /*1f40*/  UIADD3.X UR33, UPT, UPT, URZ, UR15, URZ, UP1, !UPT ;  /* 0x0000000fff217290 */ /* 0x000fe20008ffe4ff */
[----:B------:R4:W1:Y:S01]  /*1f50*/  SYNCS.PHASECHK.TRANS64.TRYWAIT P0, [UR8+0x40], R2 ;  /* 0x00004002ff0075a7 */ /* 0x0008620008001108 */
[----:B------:R-:W-:-:S02]  /*1f60*/  ULEA UR8, UR27, UR6, 0xe ;  /* 0x000000061b087291 */ /* 0x000fc4000f8e70ff */
[----:B------:R-:W-:Y:S02]  /*1f70*/  UIADD3.X UR31, UPT, UPT, URZ, UR15, URZ, UP0, !UPT ;  /* 0x0000000fff1f7290 */ /* 0x000fe400087fe4ff */
[----:B------:R-:W-:Y:S01]  /*1f80*/  UIADD3 UR8, UPT, UPT, UR8, 0x18400, URZ ;  /* 0x0001840008087890 */ /* 0x000fe2000fffe0ff */
[----:B------:R-:W-:Y:S01]  /*1f90*/  UMOV UR28, 0x0 ;  /* 0x00000000001c7882 */ /* 0x000fe20000000000 */
[----:B------:R-:W-:Y:S01]  /*1fa0*/  UMOV UR29, 0x10000000 ;  /* 0x10000000001d7882 */ /* 0x000fe20000000000 */
[----:B------:R-:W-:Y:S01]  /*1fb0*/  UMOV UR19, UR35 ;  /* 0x0000002300137c82 */ /* 0x000fe20008000000 */
[----:B------:R-:W-:Y:S01]  /*1fc0*/  UMOV UR20, UR36 ;  /* 0x0000002400147c82 */ /* 0x000fe20008000000 */
[----:B------:R-:W-:Y:S01]  /*1fd0*/  UMOV UR12, UR36 ;  /* 0x00000024000c7c82 */ /* 0x000fe20008000000 */
[----:B------:R-:W-:Y:S01]  /*1fe0*/  UMOV UR9, UR17 ;  /* 0x0000001100097c82 */ /* 0x000fe20008000000 */
[----:B------:R-:W-:Y:S01]  /*1ff0*/  UMOV UR10, UR18 ;  /* 0x00000012000a7c82 */ /* 0x000fe20008000000 */
[----:B------:R4:W-:Y:S01]  /*2000*/  UTMALDG.3D.2CTA [UR16], [UR32], desc[UR28] ;  /* 0x00001c10200075b4 */ /* 0x0009e20008211000 */
[----:B------:R-:W-:Y:S01]  /*2010*/  UIADD3 UR25, UPT, UPT, UR25, 0x1, URZ ;  /* 0x0000000119197890 */ /* 0x000fe2000fffe0ff */
[----:B------:R-:W-:-:S03]  /*2020*/  UMOV UR27, UR23 ;  /* 0x00000017001b7c82 */ /* 0x000fc60008000000 */
[----:B------:R-:W-:Y:S01]  /*2030*/  UISETP.NE.AND UP0, UPT, UR25, UR26, UPT ;  /* 0x0000001a1900728c */ /* 0x000fe2000bf05270 */
[----:B------:R4:W-:Y:S08]  /*2040*/  UTMALDG.3D.2CTA [UR8], [UR30], desc[UR28] ;  /* 0x00001c081e0075b4 */ /* 0x0009f00008211000 */
[----:B----4-:R-:W-:Y:S05]  /*2050*/  BRA.U UP0, `(.L_x_38) ;  /* 0xfffffffd00487547 */ /* 0x010fea000b83ffff */
.L_x_32:
[C---:B-1----:R-:W-:Y:S01]  /*2060*/  LEA R2, R16.reuse, UR6, 0x3 ;  /* 0x0000000610027c11 */ /* 0x042fe2000f8e18ff */
[----:B------:R-:W-:Y:S01]  /*2070*/  NOP ;  /* 0x0000000000007918 */ /* 0x000fe20000000000 */
[----:B--2---:R-:W-:Y:S02]  /*2080*/  SHF.L.U32 R3, R13, 0x1f, RZ ;  /* 0x0000001f0d037819 */ /* 0x004fe400000006ff */
[----:B------:R-:W-:Y:S02]  /*2090*/  LEA R4, R16, UR6, 0x4 ;  /* 0x0000000610047c11 */ /* 0x000fe4000f8e20ff */
[----:B------:R-:W1:Y:S02]  /*20a0*/  SYNCS.PHASECHK.TRANS64.TRYWAIT P0, [R2+URZ+0xd0], R3 ;  /* 0x0000d003020075a7 */ /* 0x000e6400080011ff */
[----:B-1----:R-:W-:Y:S05]  /*20b0*/  @!P0 BRA `(.L_x_39) ;  /* 0x0000007800a88947 */ /* 0x002fea0003800000 */
.L_x_156:
[----:B------:R-:W2:Y:S01]  /*20c0*/  LDS.128 R4, [R4+0x160] ;  /* 0x0001600004047984 */ /* 0x000ea20000000c00 */
[----:B------:R-:W-:Y:S01]  /*20d0*/  ISETP.GE.AND P0, PT, R40, 0x1, PT ;  /* 0x000000012800780c */ /* 0x000fe20003f06270 */
[----:B-1----:R-:W-:Y:S01]  /*20e0*/  VIADD R2, R2, 0xe0 ;  /* 0x000000e002027836 */ /* 0x002fe20000000000 */
[----:B------:R-:W-:Y:S01]  /*20f0*/  @!PT LDS RZ, [RZ] ;  /* 0x00000000fffff984 */ /* 0x000fe20000000800 */
[----:B------:R-:W-:Y:S01]  /*2100*/  @!PT LDS RZ, [RZ] ;  /* 0x00000000fffff984 */ /* 0x000fe20000000800 */
[----:B------:R-:W-:Y:S01]  /*2110*/  @!PT LDS RZ, [RZ] ;  /* 0x00000000fffff984 */ /* 0x000fe20000000800 */
[----:B------:R-:W-:Y:S01]  /*2120*/  @!PT LDS RZ, [RZ] ;  /* 0x00000000fffff984 */ /* 0x000fe20000000800 */
[----:B------:R1:W-:Y:S06]  /*2130*/  MEMBAR.ALL.CTA ;  /* 0x0000000000007992 */ /* 0x0003ec0000008000 */
[----:B-1----:R-:W1:Y:S01]  /*2140*/  FENCE.VIEW.ASYNC.S ;  /* 0x00000000000073c6 */ /* 0x002e620000000000 */
[----:B------:R-:W-:-:S04]  /*2150*/  PRMT R2, RZ, 0x654, R2 ;  /* 0x00000654ff027816 */ /* 0x000fc80000000002 */
[----:B-1----:R1:W-:Y:S01]  /*2160*/  SYNCS.ARRIVE.TRANS64.RED.A1T0 RZ, [R2+URZ], RZ ;  /* 0x000000ff02ff79a7 */ /* 0x0023e200081004ff */
[----:B--2---:R-:W-:-:S13]  /*2170*/  LOP3.LUT P2, RZ, R6, 0x1, RZ, 0xc0, !PT ;  /* 0x0000000106ff7812 */ /* 0x004fda000784c0ff */
[----:B------:R-:W-:Y:S01]  /*2180*/  @P2 SHF.R.U32.HI R3, RZ, 0x10, R5 ;  /* 0x00000010ff032819 */ /* 0x000fe20000011605 */
[----:B------:R-:W-:Y:S01]  /*2190*/  VOTEU.ANY UP0, P2 ;  /* 0x0000000000ff7886 */ /* 0x000fe20001000100 */
[----:B------:R-:W-:Y:S02]  /*21a0*/  @P2 MOV R10, R4 ;  /* 0x00000004000a2202 */ /* 0x000fe40000000f00 */
[----:B------:R-:W-:Y:S02]  /*21b0*/  @P2 R2UR.BROADCAST UR8, R3 ;  /* 0x00000000030822ca */ /* 0x000fe400008e0000 */
[----:B------:R-:W-:-:S11]  /*21c0*/  @P2 LOP3.LUT R9, R5, 0xffff, RZ, 0xc0, !PT ;  /* 0x0000ffff05092812 */ /* 0x000fd600078ec0ff */
[----:B------:R-:W-:Y:S01]  /*21d0*/  @UP0 UMOV UR36, UR8 ;  /* 0x0000000800240c82 */ /* 0x000fe20008000000 */
[----:B-1----:R-:W-:Y:S05]  /*21e0*/  @!P0 BRA `(.L_x_40) ;  /* 0x0000000000b88947 */ /* 0x002fea0003800000 */
[----:B------:R-:W3:Y:S01]  /*21f0*/  LDC.64 R4, c[0x0][0xb18] ;  /* 0x0002c600ff047b82 */ /* 0x000ee20000000a00 */
[----:B------:R-:W-:-:S07]  /*2200*/  ISETP.NE.AND P3, PT, R40, 0x1, PT ;  /* 0x000000012800780c */ /* 0x000fce0003f65270 */
[----:B------:R-:W1:Y:S08]  /*2210*/  LDC.64 R6, c[0x0][0xb10] ;  /* 0x0002c400ff067b82 */ /* 0x000e700000000a00 */
[----:B------:R-:W2:Y:S08]  /*2220*/  LDC R14, c[0x0][0xb20] ;  /* 0x0002c800ff0e7b82 */ /* 0x000eb00000000800 */
[----:B------:R-:W4:Y:S01]  /*2230*/  LDC R15, c[0x0][0xb0c] ;  /* 0x0002c300ff0f7b82 */ /* 0x000f220000000800 */
[----:B---3--:R-:W-:Y:S01]  /*2240*/  IMAD.HI.U32 R21, R0, R5, RZ ;  /* 0x0000000500157227 */ /* 0x008fe200078e00ff */
[----:B------:R-:W-:-:S03]  /*2250*/  ISETP.NE.AND P0, PT, R4, 0x1, PT ;  /* 0x000000010400780c */ /* 0x000fc60003f05270 */
[----:B------:R-:W-:-:S03]  /*2260*/  IMAD.HI.U32 R5, R9, R5, RZ ;  /* 0x0000000509057227 */ /* 0x000fc600078e00ff */
[----:B------:R-:W3:Y:S01]  /*2270*/  LDC.64 R2, c[0x0][0xb28] ;  /* 0x0002ca00ff027b82 */ /* 0x000ee20000000a00 */
[----:B-1----:R-:W-:-:S04]  /*2280*/  IMAD.HI.U32 R22, R8, R6, RZ ;  /* 0x0000000608167227 */ /* 0x002fc800078e00ff */
[----:B------:R-:W-:Y:S01]  /*2290*/  IMAD.HI.U32 R23, R10, R6, RZ ;  /* 0x000000060a177227 */ /* 0x000fe200078e00ff */
[----:B------:R-:W-:Y:S02]  /*22a0*/  SHF.R.U32.HI R22, RZ, R7, R22 ;  /* 0x00000007ff167219 */ /* 0x000fe40000011616 */
[-C--:B--2---:R-:W-:Y:S02]  /*22b0*/  SHF.R.U32.HI R21, RZ, R14.reuse, R21 ;  /* 0x0000000eff157219 */ /* 0x084fe40000011615 */
[----:B------:R-:W-:Y:S02]  /*22c0*/  SHF.R.U32.HI R5, RZ, R14, R5 ;  /* 0x0000000eff057219 */ /* 0x000fe40000011605 */
[----:B------:R-:W-:Y:S02]  /*22d0*/  SEL R21, R0, R21, !P0 ;  /* 0x0000001500157207 */ /* 0x000fe40004000000 */
[----:B------:R-:W-:Y:S02]  /*22e0*/  SHF.R.U32.HI R23, RZ, R7, R23 ;  /* 0x00000007ff177219 */ /* 0x000fe40000011617 */
[----:B----4-:R-:W-:-:S02]  /*22f0*/  ISETP.NE.AND P1, PT, R15, 0x1, PT ;  /* 0x000000010f00780c */ /* 0x010fc40003f25270 */
[----:B------:R-:W-:Y:S02]  /*2300*/  SEL R5, R9, R5, !P0 ;  /* 0x0000000509057207 */ /* 0x000fe40004000000 */
[----:B------:R-:W-:Y:S02]  /*2310*/  SEL R22, R8, R22, !P1 ;  /* 0x0000001608167207 */ /* 0x000fe40004800000 */
[----:B------:R-:W-:Y:S01]  /*2320*/  SEL R23, R10, R23, !P1 ;  /* 0x000000170a177207 */ /* 0x000fe20004800000 */
[----:B---3--:R-:W-:-:S04]  /*2330*/  IMAD.HI.U32 R20, R21, R2, RZ ;  /* 0x0000000215147227 */ /* 0x008fc800078e00ff */
        /* <DEDUP_REMOVED lines=10> */
[----:B------:R-:W-:-:S04]  /*23e0*/  @!P0 IMAD.HI.U32 R7, R23, R2, RZ ;  /* 0x0000000217078227 */ /* 0x000fc800078e00ff */
[----:B------:R-:W-:Y:S01]  /*23f0*/  IMAD.MOV R2, RZ, RZ, -R6 ;  /* 0x000000ffff027224 */ /* 0x000fe200078e0a06 */
[----:B------:R-:W-:Y:S02]  /*2400*/  @!P0 SHF.R.U32.HI R3, RZ, R3, R7 ;  /* 0x00000003ff038219 */ /* 0x000fe40000011607 */
[----:B------:R-:W-:Y:S01]  /*2410*/  IADD3 R7, PT, PT, -R5, RZ, RZ ;  /* 0x000000ff05077210 */ /* 0x000fe20007ffe1ff */
[----:B------:R-:W-:Y:S01]  /*2420*/  IMAD R2, R40, R2, R5 ;  /* 0x0000000228027224 */ /* 0x000fe200078e0205 */
        /* <DEDUP_REMOVED lines=10> */
.L_x_40:
[----:B------:R-:W1:Y:S02]  /*24d0*/  LDCU UR8, c[0x0][0xb30] ;  /* 0x00016600ff0877ac */ /* 0x000e640008000800 */
[----:B-1----:R-:W-:-:S09]  /*24e0*/  UISETP.NE.AND UP0, UPT, UR8, 0x1, UPT ;  /* 0x000000010800788c */ /* 0x002fd2000bf05270 */
[----:B------:R-:W-:Y:S05]  /*24f0*/  BRA.U UP0, `(.L_x_41) ;  /* 0x0000000100407547 */ /* 0x000fea000b800000 */
[----:B------:R-:W1:Y:S08]  /*2500*/  LDC.64 R4, c[0x0][0xb10] ;  /* 0x0002c400ff047b82 */ /* 0x000e700000000a00 */
[----:B------:R-:W2:Y:S08]  /*2510*/  LDC.64 R2, c[0x0][0xb18] ;  /* 0x0002c600ff027b82 */ /* 0x000eb00000000a00 */
[----:B------:R-:W4:Y:S08]  /*2520*/  LDC R6, c[0x0][0xb20] ;  /* 0x0002c800ff067b82 */ /* 0x000f300000000800 */
[----:B------:R-:W3:Y:S01]  /*2530*/  LDC R7, c[0x0][0xb0c] ;  /* 0x0002c300ff077b82 */ /* 0x000ee20000000800 */
[----:B-1----:R-:W-:-:S05]  /*2540*/  IMAD.HI.U32 R4, R10, R4, RZ ;  /* 0x000000040a047227 */ /* 0x002fca00078e00ff */
[----:B------:R-:W-:Y:S01]  /*2550*/  SHF.R.U32.HI R4, RZ, R5, R4 ;  /* 0x00000005ff047219 */ /* 0x000fe20000011604 */
[----:B--2---:R-:W-:Y:S01]  /*2560*/  IMAD.HI.U32 R3, R9, R3, RZ ;  /* 0x0000000309037227 */ /* 0x004fe200078e00ff */
[----:B------:R-:W-:-:S04]  /*2570*/  ISETP.NE.AND P0, PT, R2, 0x1, PT ;  /* 0x000000010200780c */ /* 0x000fc80003f05270 */
[----:B----4-:R-:W-:-:S04]  /*2580*/  SHF.R.U32.HI R3, RZ, R6, R3 ;  /* 0x00000006ff037219 */ /* 0x010fc80000011603 */
[----:B------:R-:W-:Y:S02]  /*2590*/  SEL R3, R9, R3, !P0 ;  /* 0x0000000309037207 */ /* 0x000fe40004000000 */
[----:B---3--:R-:W-:-:S04]  /*25a0*/  ISETP.NE.AND P1, PT, R7, 0x1, PT ;  /* 0x000000010700780c */ /* 0x008fc80003f25270 */
[----:B------:R-:W-:-:S05]  /*25b0*/  SEL R4, R10, R4, !P1 ;  /* 0x000000040a047207 */ /* 0x000fca0004800000 */
[----:B------:R-:W-:Y:S02]  /*25c0*/  IMAD.IADD R5, R3, 0x1, -R4 ;  /* 0x0000000103057824 */ /* 0x000fe400078e0a04 */
[----:B------:R-:W-:Y:S02]  /*25d0*/  IMAD.IADD R3, R4, 0x1, -R3 ;  /* 0x0000000104037824 */ /* 0x000fe400078e0a03 */
[----:B------:R-:W-:Y:S02]  /*25e0*/  IMAD R10, R5, R7, R10 ;  /* 0x00000007050a7224 */ /* 0x000fe400078e020a */
[----:B------:R-:W-:-:S07]  /*25f0*/  IMAD R9, R3, R2, R9 ;  /* 0x0000000203097224 */ /* 0x000fce00078e0209 */
.L_x_41:
[----:B------:R-:W-:Y:S01]  /*2600*/  VIADD R16, R16, 0x1 ;  /* 0x0000000110107836 */ /* 0x000fe20000000000 */
[----:B------:R-:W-:Y:S01]  /*2610*/  PLOP3.LUT P1, PT, PT, PT, PT, 0x80, 0x8 ;  /* 0x000000000008781c */ /* 0x000fe20003f2f070 */
[----:B------:R-:W-:Y:S02]  /*2620*/  IMAD.IADD R14, R10, 0x1, R91 ;  /* 0x000000010a0e7824 */ /* 0x000fe400078e025b */
[----:B------:R-:W-:Y:S01]  /*2630*/  IMAD.IADD R15, R9, 0x1, R90 ;  /* 0x00000001090f7824 */ /* 0x000fe200078e025a */
[----:B------:R-:W-:-:S04]  /*2640*/  ISETP.NE.AND P0, PT, R16, 0x2, PT ;  /* 0x000000021000780c */ /* 0x000fc80003f05270 */
[----:B------:R-:W-:Y:S02]  /*2650*/  SEL R2, RZ, 0x1, P0 ;  /* 0x00000001ff027807 */ /* 0x000fe40000000000 */
[----:B------:R-:W-:Y:S02]  /*2660*/  SEL R16, R16, RZ, P0 ;  /* 0x000000ff10107207 */ /* 0x000fe40000000000 */
[----:B------:R-:W-:Y:S01]  /*2670*/  LOP3.LUT R13, R13, R2, RZ, 0x3c, !PT ;  /* 0x000000020d0d7212 */ /* 0x000fe200078e3cff */
[----:B------:R-:W-:Y:S06]  /*2680*/  @P2 BRA `(.L_x_42) ;  /* 0xfffffff000582947 */ /* 0x000fec000383ffff */
[----:B------:R-:W-:Y:S01]  /*2690*/  UIADD3 UR6, UPT, UPT, UR6, 0x40, URZ ;  /* 0x0000004006067890 */ /* 0x000fe2000fffe0ff */
[----:B------:R-:W-:-:S03]  /*26a0*/  SHF.L.U32 R2, R17, 0x1f, RZ ;  /* 0x0000001f11027819 */ /* 0x000fc600000006ff */
[----:B------:R-:W-:-:S09]  /*26b0*/  ULEA UR4, UR23, UR6, 0x3 ;  /* 0x0000000617047291 */ /* 0x000fd2000f8e18ff */
[----:B------:R-:W1:Y:S02]  /*26c0*/  SYNCS.PHASECHK.TRANS64.TRYWAIT P0, [UR4], R2 ;  /* 0x00000002ff0075a7 */ /* 0x000e640008001104 */
[----:B-1----:R-:W-:Y:S05]  /*26d0*/  @!P0 BRA `(.L_x_43) ;  /* 0x0000007400348947 */ /* 0x002fea0003800000 */
.L_x_158:
[----:B------:R-:W-:-:S04]  /*26e0*/  UIADD3 UR5, UPT, UPT, UR23, 0x1, URZ ;  /* 0x0000000117057890 */ /* 0x000fc8000fffe0ff */
[----:B------:R-:W-:-:S04]  /*26f0*/  UISETP.NE.AND UP0, UPT, UR5, 0x8, UPT ;  /* 0x000000080500788c */ /* 0x000fc8000bf05270 */
[----:B------:R-:W-:Y:S02]  /*2700*/  USEL UR7, URZ, 0x1, UP0 ;  /* 0x00000001ff077887 */ /* 0x000fe40008000000 */
[----:B------:R-:W-:-:S04]  /*2710*/  USEL UR5, UR5, URZ, UP0 ;  /* 0x000000ff05057287 */ /* 0x000fc80008000000 */
[----:B------:R-:W-:Y:S01]  /*2720*/  ULEA UR4, UR5, UR6, 0x3 ;  /* 0x0000000605047291 */ /* 0x000fe2000f8e18ff */
[----:B-1----:R-:W-:-:S04]  /*2730*/  LOP3.LUT R2, R17, UR7, RZ, 0x3c, !PT ;  /* 0x0000000711027c12 */ /* 0x002fc8000f8e3cff */
[----:B------:R-:W-:-:S04]  /*2740*/  SHF.L.U32 R3, R2, 0x1f, RZ ;  /* 0x0000001f02037819 */ /* 0x000fc800000006ff */
[----:B------:R-:W1:Y:S02]  /*2750*/  SYNCS.PHASECHK.TRANS64.TRYWAIT P0, [UR4], R3 ;  /* 0x00000003ff0075a7 */ /* 0x000e640008001104 */
[----:B-1----:R-:W-:Y:S05]  /*2760*/  @!P0 BRA `(.L_x_44) ;  /* 0x0000007400288947 */ /* 0x002fea0003800000 */
.L_x_160:
[----:B------:R-:W-:-:S04]  /*2770*/  UIADD3 UR5, UPT, UPT, UR5, 0x1, URZ ;  /* 0x0000000105057890 */ /* 0x000fc8000fffe0ff */
[----:B------:R-:W-:-:S04]  /*2780*/  UISETP.NE.AND UP0, UPT, UR5, 0x8, UPT ;  /* 0x000000080500788c */ /* 0x000fc8000bf05270 */
[----:B------:R-:W-:Y:S02]  /*2790*/  USEL UR7, URZ, 0x1, UP0 ;  /* 0x00000001ff077887 */ /* 0x000fe40008000000 */
[----:B------:R-:W-:-:S04]  /*27a0*/  USEL UR5, UR5, URZ, UP0 ;  /* 0x000000ff05057287 */ /* 0x000fc80008000000 */
[----:B------:R-:W-:Y:S01]  /*27b0*/  ULEA UR4, UR5, UR6, 0x3 ;  /* 0x0000000605047291 */ /* 0x000fe2000f8e18ff */
[----:B------:R-:W-:-:S04]  /*27c0*/  LOP3.LUT R2, R2, UR7, RZ, 0x3c, !PT ;  /* 0x0000000702027c12 */ /* 0x000fc8000f8e3cff */
[----:B-1----:R-:W-:-:S04]  /*27d0*/  SHF.L.U32 R3, R2, 0x1f, RZ ;  /* 0x0000001f02037819 */ /* 0x002fc800000006ff */
[----:B------:R-:W1:Y:S02]  /*27e0*/  SYNCS.PHASECHK.TRANS64.TRYWAIT P0, [UR4], R3 ;  /* 0x00000003ff0075a7 */ /* 0x000e640008001104 */
[----:B-1----:R-:W-:Y:S05]  /*27f0*/  @!P0 BRA `(.L_x_45) ;  /* 0x00000074001c8947 */ /* 0x002fea0003800000 */
.L_x_162:
        /* <DEDUP_REMOVED lines=9> */
.L_x_164:
        /* <DEDUP_REMOVED lines=9> */
.L_x_166:
        /* <DEDUP_REMOVED lines=9> */
.L_x_168:
        /* <DEDUP_REMOVED lines=9> */
.L_x_170:
[----:B------:R-:W-:-:S04]  /*2a40*/  UIADD3 UR5, UPT, UPT, UR5, 0x1, URZ ;  /* 0x0000000105057890 */ /* 0x000fc8000fffe0ff */
[----:B------:R-:W-:-:S04]  /*2a50*/  UISETP.NE.AND UP0, UPT, UR5, 0x8, UPT ;  /* 0x000000080500788c */ /* 0x000fc8000bf05270 */
[----:B------:R-:W-:Y:S02]  /*2a60*/  USEL UR4, URZ, 0x1, UP0 ;  /* 0x00000001ff047887 */ /* 0x000fe40008000000 */
[----:B------:R-:W-:-:S04]  /*2a70*/  USEL UR5, UR5, URZ, UP0 ;  /* 0x000000ff05057287 */ /* 0x000fc80008000000 */
[----:B------:R-:W-:Y:S01]  /*2a80*/  ULEA UR5, UR5, UR6, 0x3 ;  /* 0x0000000605057291 */ /* 0x000fe2000f8e18ff */
[----:B------:R-:W-:-:S04]  /*2a90*/  LOP3.LUT R2, R2, UR4, RZ, 0x3c, !PT ;  /* 0x0000000402027c12 */ /* 0x000fc8000f8e3cff */
[----:B------:R-:W-:Y:S01]  /*2aa0*/  SHF.L.U32 R2, R2, 0x1f, RZ ;  /* 0x0000001f02027819 */ /* 0x000fe200000006ff */
[----:B-1-3--:R-:W-:-:S07]  /*2ab0*/  IMAD.U32 R0, RZ, RZ, UR5 ;  /* 0x00000005ff007e24 */ /* 0x00afce000f8e00ff */
.L_x_50:
[----:B-1----:R1:W2:Y:S02]  /*2ac0*/  SYNCS.PHASECHK.TRANS64.TRYWAIT P0, [R0+URZ], R2 ;  /* 0x00000002000075a7 */ /* 0x0022a400080011ff */
[----:B--2---:R-:W-:Y:S05]  /*2ad0*/  @!P0 NANOSLEEP.SYNCS 0x989680 ;  /* 0x009896800000895d */ /* 0x004fea0003900000 */
[----:B------:R-:W2:Y:S02]  /*2ae0*/  @!P0 SYNCS.PHASECHK.TRANS64 P0, [R0+URZ], R2 ;  /* 0x00000002000085a7 */ /* 0x000ea400080010ff */
[----:B--2---:R-:W-:Y:S05]  /*2af0*/  @P0 EXIT ;  /* 0x000000000000094d */ /* 0x004fea0003800000 */
[----:B------:R-:W-:Y:S05]  /*2b00*/  BRA `(.L_x_50) ;  /* 0xfffffffc00ec7947 */ /* 0x000fea000383ffff */
.L_x_22:
[----:B------:R-:W-:-:S04]  /*2b10*/  UISETP.NE.AND UP1, UPT, UR37, URZ, UPT ;  /* 0x000000ff2500728c */ /* 0x000fc8000bf25270 */
[----:B------:R-:W-:-:S09]  /*2b20*/  UISETP.NE.OR UP1, UPT, UR10, 0x1, UP1 ;  /* 0x000000010a00788c */ /* 0x000fd20008f25670 */
[----:B------:R-:W-:Y:S05]  /*2b30*/  BRA.U UP1, `(.L_x_51) ;  /* 0x00000005014c7547 */ /* 0x000fea000b800000 */
[----:B------:R-:W-:Y:S01]  /*2b40*/  HFMA2 R11, -RZ, RZ, 0, 0 ;  /* 0x00000000ff0b7431 */ /* 0x000fe200000001ff */
[----:B------:R-:W-:Y:S01]  /*2b50*/  ISETP.GE.U32.AND P2, PT, R10, 0x2, PT ;  /* 0x000000020a00780c */ /* 0x000fe20003f46070 */
[----:B------:R-:W-:Y:S01]  /*2b60*/  IMAD.MOV.U32 R12, RZ, RZ, 0x1 ;  /* 0x00000001ff0c7424 */ /* 0x000fe200078e00ff */
[----:B------:R-:W-:Y:S01]  /*2b70*/  CS2R R8, SRZ ;  /* 0x0000000000087805 */ /* 0x000fe2000001ff00 */
[----:B------:R-:W-:Y:S01]  /*2b80*/  IMAD.MOV.U32 R3, RZ, RZ, RZ ;  /* 0x000000ffff037224 */ /* 0x000fe200078e00ff */
[----:B------:R-:W-:Y:S01]  /*2b90*/  UMOV UR4, 0x400 ;  /* 0x0000040000047882 */ /* 0x000fe20000000000 */
[----:B------:R-:W-:Y:S01]  /*2ba0*/  UMOV UR6, URZ ;  /* 0x000000ff00067c82 */ /* 0x000fe20008000000 */
[----:B------:R-:W-:-:S12]  /*2bb0*/  ULEA UR37, UR37, UR4, 0x18 ;  /* 0x0000000425257291 */ /* 0x000fd8000f8ec0ff */
.L_x_55:
[----:B------:R-:W-:Y:S02]  /*2bc0*/  LEA R0, R3, UR37, 0x3 ;  /* 0x0000002503007c11 */ /* 0x000fe4000f8e18ff */
[----:B------:R-:W-:-:S03]  /*2bd0*/  SHF.L.U32 R4, R8, 0x1f, RZ ;  /* 0x0000001f08047819 */ /* 0x000fc600000006ff */
[----:B------:R-:W-:Y:S01]  /*2be0*/  VIADD R5, R0, 0x140 ;  /* 0x0000014000057836 */ /* 0x000fe20000000000 */
[----:B------:R-:W1:Y:S02]  /*2bf0*/  SYNCS.PHASECHK.TRANS64.TRYWAIT P0, [R0+URZ+0x130], R4 ;  /* 0x00013004000075a7 */ /* 0x000e6400080011ff */
[----:B-1----:R-:W-:Y:S05]  /*2c00*/  @!P0 BRA `(.L_x_52) ;  /* 0x0000007000908947 */ /* 0x002fea0003800000 */
.L_x_171:
[----:B------:R-:W-:Y:S01]  /*2c10*/  ULEA UR5, UR6, UR37, 0x3 ;  /* 0x0000002506057291 */ /* 0x000fe2000f8e18ff */
[----:B-1----:R-:W-:Y:S01]  /*2c20*/  PRMT R0, RZ, 0x654, R5 ;  /* 0x00000654ff007816 */ /* 0x002fe20000000005 */
[----:B------:R-:W-:Y:S01]  /*2c30*/  @!P2 IMAD.MOV.U32 R4, RZ, RZ, 0x10 ;  /* 0x00000010ff04a424 */ /* 0x000fe200078e00ff */
[----:B------:R-:W-:Y:S01]  /*2c40*/  SHF.L.U32 R5, R12, 0x1f, RZ ;  /* 0x0000001f0c057819 */ /* 0x000fe200000006ff */
[----:B------:R-:W-:Y:S01]  /*2c50*/  UIADD3 UR4, UPT, UPT, UR5, 0xd0, URZ ;  /* 0x000000d005047890 */ /* 0x000fe2000fffe0ff */
[----:B------:R1:W-:Y:S05]  /*2c60*/  SYNCS.ARRIVE.TRANS64.RED.A1T0 RZ, [R0+URZ], RZ ;  /* 0x000000ff00ff79a7 */ /* 0x0003ea00081004ff */
[----:B------:R-:W-:Y:S01]  /*2c70*/  IMAD.U32 R6, RZ, RZ, UR4 ;  /* 0x00000004ff067e24 */ /* 0x000fe2000f8e00ff */
[----:B------:R-:W2:Y:S04]  /*2c80*/  SYNCS.PHASECHK.TRANS64.TRYWAIT P0, [UR5+0xe0], R5 ;  /* 0x0000e005ff0075a7 */ /* 0x000ea80008001105 */
[----:B------:R-:W-:Y:S01]  /*2c90*/  PRMT R6, R10, 0x654, R6 ;  /* 0x000006540a067816 */ /* 0x000fe20000000006 */
[----:B-12---:R-:W-:Y:S06]  /*2ca0*/  @!P0 BRA `(.L_x_53) ;  /* 0x00000070007c8947 */ /* 0x006fec0003800000 */
.L_x_173:
[----:B------:R-:W-:Y:S01]  /*2cb0*/  ULEA UR4, UR6, UR37, 0x4 ;  /* 0x0000002506047291 */ /* 0x000fe2000f8e20ff */
[----:B------:R-:W-:Y:S01]  /*2cc0*/  SEL R2, R6, R2, !P2 ;  /* 0x0000000206027207 */ /* 0x000fe20005000000 */
[----:B------:R-:W-:Y:S01]  /*2cd0*/  UIADD3 UR5, UPT, UPT, UR5, 0xd0, URZ ;  /* 0x000000d005057890 */ /* 0x000fe2000fffe0ff */
[----:B-1----:R-:W-:Y:S01]  /*2ce0*/  LEA R0, R11, UR37, 0x3 ;  /* 0x000000250b007c11 */ /* 0x002fe2000f8e18ff */
[----:B------:R-:W-:Y:S01]  /*2cf0*/  UIADD3 UR4, UPT, UPT, UR4, 0x160, URZ ;  /* 0x0000016004047890 */ /* 0x000fe2000fffe0ff */
[----:B------:R1:W-:Y:S01]  /*2d00*/  @!P2 SYNCS.ARRIVE.TRANS64.RED RZ, [R2+URZ], R4 ;  /* 0x0000000402ffa9a7 */ /* 0x0003e200080004ff */
[----:B------:R-:W-:Y:S01]  /*2d10*/  UIADD3 UR6, UPT, UPT, UR6, 0x1, URZ ;  /* 0x0000000106067890 */ /* 0x000fe2000fffe0ff */
[----:B------:R-:W-:-:S03]  /*2d20*/  VIADD R3, R3, 0x1 ;  /* 0x0000000103037836 */ /* 0x000fc60000000000 */
[----:B------:R-:W-:Y:S02]  /*2d30*/  UISETP.NE.AND UP0, UPT, UR6, 0x2, UPT ;  /* 0x000000020600788c */ /* 0x000fe4000bf05270 */
[----:B------:R-:W-:Y:S01]  /*2d40*/  ISETP.NE.AND P0, PT, R3, 0x2, PT ;  /* 0x000000020300780c */ /* 0x000fe20003f05270 */
[----:B------:R-:W-:Y:S06]  /*2d50*/  UGETNEXTWORKID.BROADCAST [UR4], [UR5] ;  /* 0x00000000040073ca */ /* 0x000fec0008000100 */
[----:B------:R-:W-:Y:S02]  /*2d60*/  USEL UR4, URZ, 0x1, UP0 ;  /* 0x00000001ff047887 */ /* 0x000fe40008000000 */
[----:B------:R-:W-:-:S04]  /*2d70*/  USEL UR6, UR6, URZ, UP0 ;  /* 0x000000ff06067287 */ /* 0x000fc80008000000 */
[----:B------:R-:W-:Y:S02]  /*2d80*/  LOP3.LUT R12, R12, UR4, RZ, 0x3c, !PT ;  /* 0x000000040c0c7c12 */ /* 0x000fe4000f8e3cff */
[----:B-1----:R-:W-:-:S04]  /*2d90*/  SHF.L.U32 R4, R9, 0x1f, RZ ;  /* 0x0000001f09047819 */ /* 0x002fc800000006ff */
[----:B------:R-:W1:Y:S02]  /*2da0*/  SYNCS.PHASECHK.TRANS64.TRYWAIT P1, [R0+URZ+0xd0], R4 ;  /* 0x0000d004000075a7 */ /* 0x000e6400080211ff */
[----:B-1----:R-:W-:Y:S05]  /*2db0*/  @!P1 BRA `(.L_x_54) ;  /* 0x0000007000509947 */ /* 0x002fea0003800000 */
.L_x_174:
[----:B-1----:R-:W-:Y:S01]  /*2dc0*/  LEA R4, R11, UR37, 0x4 ;  /* 0x000000250b047c11 */ /* 0x002fe2000f8e20ff */
[----:B------:R-:W-:Y:S01]  /*2dd0*/  VIADD R0, R0, 0xe0 ;  /* 0x000000e000007836 */ /* 0x000fe20000000000 */
[----:B------:R-:W-:Y:S01]  /*2de0*/  SEL R3, R3, RZ, P0 ;  /* 0x000000ff03037207 */ /* 0x000fe20000000000 */
[----:B------:R-:W-:-:S03]  /*2df0*/  VIADD R11, R11, 0x1 ;  /* 0x000000010b0b7836 */ /* 0x000fc60000000000 */
[----:B------:R-:W1:Y:S01]  /*2e00*/  LDS.128 R4, [R4+0x160] ;  /* 0x0001600004047984 */ /* 0x000e620000000c00 */
[----:B------:R-:W-:Y:S02]  /*2e10*/  PRMT R0, RZ, 0x654, R0 ;  /* 0x00000654ff007816 */ /* 0x000fe40000000000 */
[C---:B------:R-:W-:Y:S01]  /*2e20*/  ISETP.NE.AND P1, PT, R11.reuse, 0x2, PT ;  /* 0x000000020b00780c */ /* 0x040fe20003f25270 */
[----:B------:R-:W-:Y:S01]  /*2e30*/  @!PT LDS RZ, [RZ] ;  /* 0x00000000fffff984 */ /* 0x000fe20000000800 */
[----:B------:R-:W-:Y:S01]  /*2e40*/  @!PT LDS RZ, [RZ] ;  /* 0x00000000fffff984 */ /* 0x000fe20000000800 */
[----:B------:R-:W-:Y:S01]  /*2e50*/  @!PT LDS RZ, [RZ] ;  /* 0x00000000fffff984 */ /* 0x000fe20000000800 */
[----:B------:R-:W-:Y:S01]  /*2e60*/  @!PT LDS RZ, [RZ] ;  /* 0x00000000fffff984 */ /* 0x000fe20000000800 */
[----:B------:R2:W-:Y:S06]  /*2e70*/  MEMBAR.ALL.CTA ;  /* 0x0000000000007992 */ /* 0x0005ec0000008000 */
[----:B--2---:R-:W2:Y:S01]  /*2e80*/  FENCE.VIEW.ASYNC.S ;  /* 0x00000000000073c6 */ /* 0x004ea20000000000 */
[----:B------:R-:W-:Y:S01]  /*2e90*/  SEL R11, R11, RZ, P1 ;  /* 0x000000ff0b0b7207 */ /* 0x000fe20000800000 */
[----:B--2---:R2:W-:Y:S01]  /*2ea0*/  SYNCS.ARRIVE.TRANS64.RED.A1T0 RZ, [R0+URZ], RZ ;  /* 0x000000ff00ff79a7 */ /* 0x0045e200081004ff */
[----:B-1----:R-:W-:-:S02]  /*2eb0*/  LOP3.LUT P3, RZ, R6, 0x1, RZ, 0xc0, !PT ;  /* 0x0000000106ff7812 */ /* 0x002fc4000786c0ff */
[----:B------:R-:W-:-:S04]  /*2ec0*/  SEL R4, RZ, 0x1, P1 ;  /* 0x00000001ff047807 */ /* 0x000fc80000800000 */
[----:B------:R-:W-:Y:S02]  /*2ed0*/  LOP3.LUT R9, R9, R4, RZ, 0x3c, !PT ;  /* 0x0000000409097212 */ /* 0x000fe400078e3cff */
[----:B--2---:R-:W-:-:S04]  /*2ee0*/  SEL R0, RZ, 0x1, P0 ;  /* 0x00000001ff007807 */ /* 0x004fc80000000000 */
[----:B------:R-:W-:Y:S01]  /*2ef0*/  LOP3.LUT R8, R8, R0, RZ, 0x3c, !PT ;  /* 0x0000000008087212 */ /* 0x000fe200078e3cff */
[----:B------:R-:W-:Y:S06]  /*2f00*/  @P3 BRA `(.L_x_55) ;  /* 0xfffffffc002c3947 */ /* 0x000fec000383ffff */
[----:B------:R-:W-:Y:S01]  /*2f10*/  ULEA UR5, UR6, UR37, 0x3 ;  /* 0x0000002506057291 */ /* 0x000fe2000f8e18ff */
[----:B------:R-:W-:-:S08]  /*2f20*/  SHF.L.U32 R2, R12, 0x1f, RZ ;  /* 0x0000001f0c027819 */ /* 0x000fd000000006ff */
[----:B------:R-:W1:Y:S02]  /*2f30*/  SYNCS.PHASECHK.TRANS64 P0, [UR5+0xe0], R2 ;  /* 0x0000e002ff0075a7 */ /* 0x000e640008001005 */
[----:B-1----:R-:W-:Y:S05]  /*2f40*/  @P0 BRA `(.L_x_56) ;  /* 0x0000000000080947 */ /* 0x002fea0003800000 */
[----:B------:R-:W1:Y:S02]  /*2f50*/  SYNCS.PHASECHK.TRANS64.TRYWAIT P0, [UR5+0xe0], R2 ;  /* 0x0000e002ff0075a7 */ /* 0x000e640008001105 */
[----:B-1----:R-:W-:Y:S05]  /*2f60*/  @!P0 BRA `(.L_x_57) ;  /* 0x0000006c00f88947 */ /* 0x002fea0003800000 */
.L_x_56:
[----:B------:R-:W-:-:S04]  /*2f70*/  UIADD3 UR4, UPT, UPT, UR6, 0x1, URZ ;  /* 0x0000000106047890 */ /* 0x000fc8000fffe0ff */
[----:B------:R-:W-:-:S04]  /*2f80*/  UISETP.NE.AND UP0, UPT, UR4, 0x2, UPT ;  /* 0x000000020400788c */ /* 0x000fc8000bf05270 */
[----:B------:R-:W-:Y:S02]  /*2f90*/  USEL UR7, URZ, 0x1, UP0 ;  /* 0x00000001ff077887 */ /* 0x000fe40008000000 */
[----:B------:R-:W-:-:S04]  /*2fa0*/  USEL UR4, UR4, URZ, UP0 ;  /* 0x000000ff04047287 */ /* 0x000fc80008000000 */
[----:B------:R-:W-:Y:S01]  /*2fb0*/  ULEA UR4, UR4, UR37, 0x3 ;  /* 0x0000002504047291 */ /* 0x000fe2000f8e18ff */
[----:B-1----:R-:W-:-:S04]  /*2fc0*/  LOP3.LUT R2, R12, UR7, RZ, 0x3c, !PT ;  /* 0x000000070c027c12 */ /* 0x002fc8000f8e3cff */
[----:B------:R-:W-:-:S04]  /*2fd0*/  SHF.L.U32 R0, R2, 0x1f, RZ ;  /* 0x0000001f02007819 */ /* 0x000fc800000006ff */
[----:B------:R-:W1:Y:S02]  /*2fe0*/  SYNCS.PHASECHK.TRANS64 P0, [UR4+0xe0], R0 ;  /* 0x0000e000ff0075a7 */ /* 0x000e640008001004 */
[----:B-1----:R-:W-:Y:S05]  /*2ff0*/  @P0 EXIT ;  /* 0x000000000000094d */ /* 0x002fea0003800000 */
[----:B------:R-:W-:Y:S02]  /*3000*/  SHF.L.U32 R2, R2, 0x1f, RZ ;  /* 0x0000001f02027819 */ /* 0x000fe400000006ff */
[----:B------:R-:W-:-:S07]  /*3010*/  MOV R0, UR4 ;  /* 0x0000000400007c02 */ /* 0x000fce0008000f00 */
.L_x_58:
[----:B-1----:R1:W2:Y:S02]  /*3020*/  SYNCS.PHASECHK.TRANS64.TRYWAIT P0, [R0+URZ+0xe0], R2 ;  /* 0x0000e002000075a7 */ /* 0x0022a400080011ff */
[----:B--2---:R-:W-:Y:S05]  /*3030*/  @!P0 NANOSLEEP.SYNCS 0x989680 ;  /* 0x009896800000895d */ /* 0x004fea0003900000 */
[----:B------:R-:W2:Y:S02]  /*3040*/  @!P0 SYNCS.PHASECHK.TRANS64 P0, [R0+URZ+0xe0], R2 ;  /* 0x0000e002000085a7 */ /* 0x000ea400080010ff */
[----:B--2---:R-:W-:Y:S05]  /*3050*/  @P0 EXIT ;  /* 0x000000000000094d */ /* 0x004fea0003800000 */
[----:B------:R-:W-:Y:S05]  /*3060*/  BRA `(.L_x_58) ;  /* 0xfffffffc00ec7947 */ /* 0x000fea000383ffff */
.L_x_51:
[----:B------:R-:W-:Y:S05]  /*3070*/  BRA.U UP4, `(.L_x_59) ;  /* 0x0000001104d87547 */ /* 0x000fea000b800000 */
[----:B------:R-:W-:Y:S01]  /*3080*/  UMOV UR6, 0x40 ;  /* 0x0000004000067882 */ /* 0x000fe20000000000 */
[----:B------:R-:W-:Y:S01]  /*3090*/  NOP ;  /* 0x0000000000007918 */ /* 0x000fe20000000000 */
[----:B------:R-:W-:Y:S01]  /*30a0*/  ULEA UR6, UR37, UR6, 0x18 ;  /* 0x0000000625067291 */ /* 0x000fe2000f8ec0ff */
[----:B------:R-:W-:Y:S02]  /*30b0*/  UMOV UR7, 0x400 ;  /* 0x0000040000077882 */ /* 0x000fe40000000000 */
[----:B------:R-:W-:-:S06]  /*30c0*/  ULEA UR37, UR37, UR7, 0x18 ;  /* 0x0000000725257291 */ /* 0x000fcc000f8ec0ff */
[----:B------:R-:W1:Y:S02]  /*30d0*/  LDS.U8 R2, [UR6+0x1c] ;  /* 0x00001c06ff027984 */ /* 0x000e640008000000 */
[----:B-1----:R-:W-:-:S13]  /*30e0*/  ISETP.NE.AND P0, PT, R2, RZ, PT ;  /* 0x000000ff0200720c */ /* 0x002fda0003f05270 */
[----:B------:R-:W-:Y:S05]  /*30f0*/  @P0 BRA `(.L_x_60) ;  /* 0x0000000400080947 */ /* 0x000fea0003800000 */
[----:B------:R-:W-:Y:S02]  /*3100*/  UISETP.NE.U32.AND UP0, UPT, UR5, 0x1, UPT ;  /* 0x000000010500788c */ /* 0x000fe4000bf05070 */
[----:B------:R-:W-:-:S07]  /*3110*/  UIADD3 UR8, UPT, UPT, UR6, 0x8, URZ ;  /* 0x0000000806087890 */ /* 0x000fce000fffe0ff */
[----:B------:R-:W-:Y:S05]  /*3120*/  BRA.U !UP0, `(.L_x_61) ;  /* 0x00000001089c7547 */ /* 0x000fea000b800000 */
[----:B------:R-:W-:Y:S01]  /*3130*/  ELECT P0, URZ, PT ;  /* 0x0000000000ff782f */ /* 0x000fe20003800000 */
[----:B------:R-:W-:-:S12]  /*3140*/  BSSY B0, `(.L_x_61) ;  /* 0x0000025000007945 */ /* 0x000fd80003800000 */
[----:B------:R-:W-:Y:S05]  /*3150*/  @!P0 BRA `(.L_x_62) ;  /* 0x00000000008c8947 */ /* 0x000fea0003800000 */
[----:B------:R-:W-:-:S05]  /*3160*/  UMOV UR7, 0x10 ;  /* 0x0000001000077882 */ /* 0x000fca0000000000 */
[----:B------:R-:W-:Y:S04]  /*3170*/  DEPBAR.LE SB1, 0x36 ;  /* 0x00009d800000791a */ /* 0x000fe80000000000 */
[----:B------:R-:W1:Y:S02]  /*3180*/  UTCATOMSWS.2CTA.FIND_AND_SET.ALIGN UP1, UR7, UR7 ;  /* 0x00000007000775e3 */ /* 0x000e640008220800 */
[----:B-1----:R-:W-:Y:S01]  /*3190*/  MOV R10, UR7 ;  /* 0x00000007000a7c02 */ /* 0x002fe20008000f00 */
[----:B------:R-:W-:Y:S06]  /*31a0*/  BRA.U UP1, `(.L_x_63) ;  /* 0x0000000101187547 */ /* 0x000fec000b800000 */
.L_x_64:
[----:B------:R-:W-:Y:S05]  /*31b0*/  NANOSLEEP 0x64 ;  /* 0x000000640000795d */ /* 0x000fea0003800000 */
[----:B------:R-:W-:-:S05]  /*31c0*/  UMOV UR7, 0x10 ;  /* 0x0000001000077882 */ /* 0x000fca0000000000 */
[----:B------:R-:W-:Y:S04]  /*31d0*/  DEPBAR.LE SB1, 0x36 ;  /* 0x00009d800000791a */ /* 0x000fe80000000000 */
[----:B------:R-:W1:Y:S02]  /*31e0*/  UTCATOMSWS.2CTA.FIND_AND_SET.ALIGN UP1, UR7, UR7 ;  /* 0x00000007000775e3 */ /* 0x000e640008220800 */
[----:B-1----:R-:W-:Y:S01]  /*31f0*/  MOV R10, UR7 ;  /* 0x00000007000a7c02 */ /* 0x002fe20008000f00 */
[----:B------:R-:W-:Y:S05]  /*3200*/  BRA.U !UP1, `(.L_x_64) ;  /* 0xfffffffd09e87547 */ /* 0x000fea000b83ffff */
.L_x_63:
[----:B------:R-:W1:Y:S01]  /*3210*/  LDS R5, [UR6+0x10] ;  /* 0x00001006ff057984 */ /* 0x000e620008000800 */
[----:B------:R-:W-:Y:S01]  /*3220*/  IMAD.U32 R3, RZ, RZ, UR37 ;  /* 0x00000025ff037e24 */ /* 0x000fe2000f8e00ff */
[----:B------:R-:W-:-:S03]  /*3230*/  MOV R2, UR4 ;  /* 0x0000000400027c02 */ /* 0x000fc60008000f00 */
[----:B------:R-:W-:Y:S01]  /*3240*/  VIADD R3, R3, 0x180 ;  /* 0x0000018003037836 */ /* 0x000fe20000000000 */
[----:B-1----:R-:W-:-:S04]  /*3250*/  SHF.L.U32 R5, R5, 0x1f, RZ ;  /* 0x0000001f05057819 */ /* 0x002fc800000006ff */
[----:B------:R-:W1:Y:S02]  /*3260*/  SYNCS.PHASECHK.TRANS64.TRYWAIT P0, [UR6+0x8], R5 ;  /* 0x00000805ff0075a7 */ /* 0x000e640008001106 */
[----:B-1----:R-:W-:Y:S05]  /*3270*/  @P0 BRA `(.L_x_65) ;  /* 0x0000000000080947 */ /* 0x002fea0003800000 */
[----:B------:R-:W1:Y:S02]  /*3280*/  SYNCS.PHASECHK.TRANS64.TRYWAIT P0, [UR6+0x8], R5 ;  /* 0x00000805ff0075a7 */ /* 0x000e640008001106 */
[----:B-1----:R-:W-:Y:S05]  /*3290*/  @!P0 BRA `(.L_x_66) ;  /* 0x0000006c00448947 */ /* 0x002fea0003800000 */
.L_x_65:
[----:B-1----:R-:W-:Y:S01]  /*32a0*/  HFMA2 R4, -RZ, RZ, 0, 5.9604644775390625e-08 ;  /* 0x00000001ff047431 */ /* 0x002fe200000001ff */
[----:B------:R-:W-:Y:S01]  /*32b0*/  UPRMT UR7, UR4, 0x654, UR8 ;  /* 0x0000065404077896 */ /* 0x000fe20008000008 */
[----:B------:R-:W-:Y:S01]  /*32c0*/  IMAD.MOV.U32 R7, RZ, RZ, 0xffff ;  /* 0x0000ffffff077424 */ /* 0x000fe200078e00ff */
[----:B------:R-:W-:Y:S01]  /*32d0*/  PRMT R2, R2, 0x654, R3 ;  /* 0x0000065402027816 */ /* 0x000fe20000000003 */
[----:B------:R-:W-:Y:S02]  /*32e0*/  IMAD.MOV.U32 R5, RZ, RZ, 0x4 ;  /* 0x00000004ff057424 */ /* 0x000fe400078e00ff */
[----:B------:R-:W-:Y:S01]  /*32f0*/  IMAD.SHL.U32 R9, R10, 0x20, RZ ;  /* 0x000000200a097824 */ /* 0x000fe200078e00ff */
[----:B------:R-:W-:Y:S02]  /*3300*/  MOV R3, UR7 ;  /* 0x0000000700037c02 */ /* 0x000fe40008000f00 */
[-C--:B------:R-:W-:Y:S01]  /*3310*/  SHF.L.U32 R7, R7, R10.reuse, RZ ;  /* 0x0000000a07077219 */ /* 0x080fe200000006ff */
[----:B------:R1:W-:Y:S01]  /*3320*/  SYNCS.ARRIVE.TRANS64.RED RZ, [UR7], R5 ;  /* 0x00000005ffff79a7 */ /* 0x0003e20008000407 */
[----:B------:R-:W-:Y:S01]  /*3330*/  SHF.L.U32 R6, R4, R10, RZ ;  /* 0x0000000a04067219 */ /* 0x000fe200000006ff */
[----:B------:R1:W-:Y:S04]  /*3340*/  STS [UR37+0x180], R9 ;  /* 0x00018009ff007988 */ /* 0x0003e80008000825 */
[----:B------:R1:W-:Y:S04]  /*3350*/  STAS [R2.64], R10 ;  /* 0x0000000a02007dbd */ /* 0x0003e8000c0008ff */
[----:B------:R1:W-:Y:S04]  /*3360*/  ATOMS.OR RZ, [UR6+0x14], R7 ;  /* 0x00001407ffff798c */ /* 0x0003e8000b000006 */
[----:B------:R1:W-:Y:S04]  /*3370*/  ATOMS.OR RZ, [UR6+0x18], R6 ;  /* 0x00001806ffff798c */ /* 0x0003e8000b000006 */
[----:B------:R1:W-:Y:S02]  /*3380*/  ATOMS.XOR RZ, [UR6+0x10], R4 ;  /* 0x00001004ffff798c */ /* 0x0003e4000b800006 */
.L_x_62:
[----:B------:R-:W-:Y:S05]  /*3390*/  BSYNC B0 ;  /* 0x0000000000007941 */ /* 0x000fea0003800000 */
.L_x_61:
[----:B------:R-:W-:Y:S05]  /*33a0*/  BRA.U UP0, `(.L_x_67) ;  /* 0x00000001006c7547 */ /* 0x000fea000b800000 */
[----:B------:R-:W-:-:S03]  /*33b0*/  UMOV UR7, 0xffffffff ;  /* 0xffffffff00077882 */ /* 0x000fc60000000000 */
[----:B------:R-:W-:Y:S05]  /*33c0*/  BRA.DIV UR7, `(.L_x_68) ;  /* 0x0000006e07107947 */ /* 0x000fea000b800000 */
[----:B------:R-:W-:-:S13]  /*33d0*/  ELECT P6, URZ, PT ;  /* 0x0000000000ff782f */ /* 0x000fda00038c0000 */
.L_x_178:
[----:B------:R-:W-:Y:S05]  /*33e0*/  @!P6 BRA `(.L_x_67) ;  /* 0x00000000005ce947 */ /* 0x000fea0003800000 */
[----:B-1----:R-:W1:Y:S02]  /*33f0*/  LDS R3, [UR6+0x10] ;  /* 0x00001006ff037984 */ /* 0x002e640008000800 */
[----:B-1----:R-:W-:-:S04]  /*3400*/  SHF.L.U32 R3, R3, 0x1f, RZ ;  /* 0x0000001f03037819 */ /* 0x002fc800000006ff */
[----:B------:R-:W1:Y:S02]  /*3410*/  SYNCS.PHASECHK.TRANS64.TRYWAIT P0, [UR6+0x8], R3 ;  /* 0x00000803ff0075a7 */ /* 0x000e640008001106 */
[----:B-1----:R-:W-:Y:S05]  /*3420*/  @P0 BRA `(.L_x_69) ;  /* 0x0000000000080947 */ /* 0x002fea0003800000 */
[----:B------:R-:W1:Y:S02]  /*3430*/  SYNCS.PHASECHK.TRANS64.TRYWAIT P0, [UR6+0x8], R3 ;  /* 0x00000803ff0075a7 */ /* 0x000e640008001106 */
[----:B-1----:R-:W-:Y:S05]  /*3440*/  @!P0 BRA `(.L_x_70) ;  /* 0x0000006c00108947 */ /* 0x002fea0003800000 */
.L_x_69:
[----:B------:R-:W2:Y:S01]  /*3450*/  LDS R5, [UR37+0x180] ;  /* 0x00018025ff057984 */ /* 0x000ea20008000800 */
[----:B-1----:R-:W-:Y:S02]  /*3460*/  HFMA2 R2, -RZ, RZ, 0, 5.9604644775390625e-08 ;  /* 0x00000001ff027431 */ /* 0x002fe400000001ff */
[----:B------:R-:W-:Y:S01]  /*3470*/  IMAD.MOV.U32 R3, RZ, RZ, 0xffff ;  /* 0x0000ffffff037424 */ /* 0x000fe200078e00ff */
[----:B------:R-:W-:Y:S01]  /*3480*/  UPRMT UR7, UR4, 0x654, UR8 ;  /* 0x0000065404077896 */ /* 0x000fe20008000008 */
[----:B--2---:R-:W-:-:S03]  /*3490*/  IMAD.SHL.U32 R4, R5, 0x20, RZ ;  /* 0x0000002005047824 */ /* 0x004fc600078e00ff */
[-C--:B------:R-:W-:Y:S02]  /*34a0*/  SHF.L.U32 R3, R3, R5.reuse, RZ ;  /* 0x0000000503037219 */ /* 0x080fe400000006ff */
[----:B------:R-:W-:Y:S01]  /*34b0*/  SHF.L.U32 R5, R2, R5, RZ ;  /* 0x0000000502057219 */ /* 0x000fe200000006ff */
[----:B------:R2:W-:Y:S04]  /*34c0*/  STS [UR37+0x180], R4 ;  /* 0x00018004ff007988 */ /* 0x0005e80008000825 */
[----:B------:R2:W-:Y:S04]  /*34d0*/  ATOMS.OR RZ, [UR6+0x14], R3 ;  /* 0x00001403ffff798c */ /* 0x0005e8000b000006 */
[----:B------:R2:W-:Y:S01]  /*34e0*/  ATOMS.OR RZ, [UR6+0x18], R5 ;  /* 0x00001805ffff798c */ /* 0x0005e2000b000006 */
[----:B------:R-:W-:Y:S03]  /*34f0*/  SYNCS.ARRIVE.TRANS64.RED.A1T0 RZ, [UR7], RZ ;  /* 0x000000ffffff79a7 */ /* 0x000fe60008100407 */
[----:B------:R2:W-:Y:S01]  /*3500*/  ATOMS.XOR RZ, [UR6+0x10], R2 ;  /* 0x00001002ffff798c */ /* 0x0005e2000b800006 */
[----:B------:R-:W-:Y:S05]  /*3510*/  BRA `(.L_x_67) ;  /* 0x0000000000107947 */ /* 0x000fea0003800000 */
.L_x_60:
[----:B------:R-:W-:-:S05]  /*3520*/  MOV R2, 0xffffffff ;  /* 0xffffffff00027802 */ /* 0x000fca0000000f00 */
[----:B------:R1:W-:Y:S02]  /*3530*/  STS [UR37+0x180], R2 ;  /* 0x00018002ff007988 */ /* 0x0003e40008000825 */
[----:B-1----:R-:W-:Y:S02]  /*3540*/  MOV R2, 0x3560 ;  /* 0x0000356000027802 */ /* 0x002fe40000000f00 */
[----:B-----5:R-:W-:Y:S05]  /*3550*/  CALL.REL.NOINC `($__internal_1_$__cuda_sm10x_tcgen05_guardrail_trap_phase_invalid_during_alloc) ;  /* 0x0000007000e47944 */ /* 0x020fea0003c00000 */
.L_x_67:
[----:B------:R-:W-:Y:S05]  /*3560*/  WARPSYNC.ALL ;  /* 0x0000000000007948 */ /* 0x000fea0003800000 */
[----:B------:R-:W3:Y:S01]  /*3570*/  S2UR UR7, SR_CgaCtaId ;  /* 0x00000000000779c3 */ /* 0x000ee20000008800 */
[----:B------:R-:W-:Y:S01]  /*3580*/  UMOV UR6, 0x400 ;  /* 0x0000040000067882 */ /* 0x000fe20000000000 */
[----:B------:R-:W-:-:S06]  /*3590*/  NOP ;  /* 0x0000000000007918 */ /* 0x000fcc0000000000 */
[----:B------:R-:W-:Y:S06]  /*35a0*/  BAR.ARV 0x6, 0xa0 ;  /* 0x0182800000007b1d */ /* 0x000fec0000002000 */
[----:B------:R-:W4:Y:S01]  /*35b0*/  LDCU UR8, c[0x0][0x38c] ;  /* 0x00007180ff0877ac */ /* 0x000f220008000800 */
[----:B------:R-:W-:Y:S01]  /*35c0*/  LOP3.LUT R0, R0, 0xffff, RZ, 0xc0, !PT ;  /* 0x0000ffff00007812 */ /* 0x000fe200078ec0ff */
[----:B-1----:R-:W-:Y:S01]  /*35d0*/  IMAD.MOV.U32 R9, RZ, RZ, 0x1 ;  /* 0x00000001ff097424 */ /* 0x002fe200078e00ff */
[----:B------:R-:W-:Y:S01]  /*35e0*/  LOP3.LUT R8, R8, 0xffff, RZ, 0xc0, !PT ;  /* 0x0000ffff08087812 */ /* 0x000fe200078ec0ff */
[----:B------:R-:W-:Y:S01]  /*35f0*/  UMOV UR19, URZ ;  /* 0x000000ff00137c82 */ /* 0x000fe20008000000 */
[----:B------:R-:W-:Y:S01]  /*3600*/  R2UR UR11, R0 ;  /* 0x00000000000b72ca */ /* 0x000fe200000e0000 */
[----:B------:R-:W-:Y:S01]  /*3610*/  UMOV UR18, URZ ;  /* 0x000000ff00127c82 */ /* 0x000fe20008000000 */
[----:B------:R-:W-:Y:S01]  /*3620*/  R2UR UR12, R8 ;  /* 0x00000000080c72ca */ /* 0x000fe200000e0000 */
[----:B------:R-:W-:Y:S01]  /*3630*/  IMAD.MOV.U32 R8, RZ, RZ, RZ ;  /* 0x000000ffff087224 */ /* 0x000fe200078e00ff */
[----:B------:R-:W-:Y:S01]  /*3640*/  UMOV UR17, URZ ;  /* 0x000000ff00117c82 */ /* 0x000fe20008000000 */
[----:B---3--:R-:W-:-:S02]  /*3650*/  ULEA UR7, UR7, UR6, 0x18 ;  /* 0x0000000607077291 */ /* 0x008fc4000f8ec0ff */
[----:B------:R-:W-:Y:S02]  /*3660*/  UISETP.NE.AND UP2, UPT, UR5, URZ, UPT ;  /* 0x000000ff0500728c */ /* 0x000fe4000bf45270 */
[----:B------:R-:W-:Y:S02]  /*3670*/  UIADD3 UR13, UPT, UPT, UR7, 0x8400, URZ ;  /* 0x00008400070d7890 */ /* 0x000fe4000fffe0ff */
[----:B------:R-:W-:Y:S02]  /*3680*/  UIADD3 UR14, UPT, UPT, UR7, 0x18400, URZ ;  /* 0x00018400070e7890 */ /* 0x000fe4000fffe0ff */
[----:B----4-:R-:W-:Y:S01]  /*3690*/  UIADD3 UR8, UPT, UPT, UR8, 0x3f, URZ ;  /* 0x0000003f08087890 */ /* 0x010fe2000fffe0ff */
[----:B--2---:R-:W1:Y:S01]  /*36a0*/  LDS R2, [UR7+0x180] ;  /* 0x00018007ff027984 */ /* 0x004e620008000800 */
[----:B------:R-:W-:Y:S02]  /*36b0*/  USHF.R.U32.HI UR13, URZ, 0x4, UR13 ;  /* 0x00000004ff0d7899 */ /* 0x000fe4000801160d */
[----:B------:R-:W-:-:S02]  /*36c0*/  USHF.R.S32.HI UR6, URZ, 0x1f, UR8 ;  /* 0x0000001fff067899 */ /* 0x000fc40008011408 */
[----:B------:R-:W-:Y:S02]  /*36d0*/  USHF.R.U32.HI UR14, URZ, 0x4, UR14 ;  /* 0x00000004ff0e7899 */ /* 0x000fe4000801160e */
[----:B------:R-:W-:Y:S02]  /*36e0*/  ULEA.HI UR6, UR6, UR8, URZ, 0x6 ;  /* 0x0000000806067291 */ /* 0x000fe4000f8f30ff */
[----:B------:R-:W-:Y:S02]  /*36f0*/  ULOP3.LUT UR13, UR13, 0x3fff, URZ, 0xc0, !UPT ;  /* 0x00003fff0d0d7892 */ /* 0x000fe4000f8ec0ff */
[----:B------:R-:W-:Y:S02]  /*3700*/  USHF.R.S32.HI UR6, URZ, 0x6, UR6 ;  /* 0x00000006ff067899 */ /* 0x000fe40008011406 */
[----:B------:R-:W-:Y:S02]  /*3710*/  ULOP3.LUT UR14, UR14, 0x3fff, URZ, 0xc0, !UPT ;  /* 0x00003fff0e0e7892 */ /* 0x000fe4000f8ec0ff */
[----:B------:R-:W-:Y:S01]  /*3720*/  UISETP.LT.AND UP0, UPT, UR6, 0x1, UPT ;  /* 0x000000010600788c */ /* 0x000fe2000bf01270 */
[----:B------:R-:W-:Y:S01]  /*3730*/  UMOV UR28, 0x0 ;  /* 0x00000000001c7882 */ /* 0x000fe20000000000 */
[----:B------:R-:W-:Y:S01]  /*3740*/  UMOV UR29, 0x8400010 ;  /* 0x08400010001d7882 */ /* 0x000fe20000000000 */
[----:B------:R-:W-:-:S02]  /*3750*/  ULOP3.LUT UR13, UR13, 0x10000, URZ, 0xfc, !UPT ;  /* 0x000100000d0d7892 */ /* 0x000fc4000f8efcff */
[----:B------:R-:W-:Y:S02]  /*3760*/  ULOP3.LUT UR14, UR14, 0x10000, URZ, 0xfc, !UPT ;  /* 0x000100000e0e7892 */ /* 0x000fe4000f8efcff */
[----:B------:R-:W-:Y:S01]  /*3770*/  USEL UR20, UR6, 0x1, !UP0 ;  /* 0x0000000106147887 */ /* 0x000fe2000c000000 */
[----:B------:R-:W-:Y:S01]  /*3780*/  UMOV UR26, 0x0 ;  /* 0x00000000001a7882 */ /* 0x000fe20000000000 */
[----:B------:R-:W-:Y:S01]  /*3790*/  UMOV UR27, 0x8400010 ;  /* 0x08400010001b7882 */ /* 0x000fe20000000000 */
[----:B------:R-:W-:Y:S01]  /*37a0*/  UMOV UR24, 0x0 ;  /* 0x0000000000187882 */ /* 0x000fe20000000000 */
[----:B------:R-:W-:Y:S01]  /*37b0*/  UMOV UR25, 0x8400010 ;  /* 0x0840001000197882 */ /* 0x000fe20000000000 */
[----:B------:R-:W-:Y:S01]  /*37c0*/  UMOV UR22, 0x0 ;  /* 0x0000000000167882 */ /* 0x000fe20000000000 */
[----:B------:R-:W-:Y:S01]  /*37d0*/  UMOV UR23, 0x8400010 ;  /* 0x0840001000177882 */ /* 0x000fe20000000000 */
[----:B-1----:R-:W-:Y:S02]  /*37e0*/  R2UR UR21, R2 ;  /* 0x00000000021572ca */ /* 0x002fe400000e0000 */
[----:B------:R-:W-:-:S13]  /*37f0*/  CS2R R2, SRZ ;  /* 0x0000000000027805 */ /* 0x000fda000001ff00 */
.L_x_78:
[C---:B------:R-:W-:Y:S02]  /*3800*/  LEA R0, R8.reuse, UR7, 0x3 ;  /* 0x0000000708007c11 */ /* 0x040fe4000f8e18ff */
[----:B------:R-:W-:Y:S02]  /*3810*/  SHF.L.U32 R4, R3, 0x1f, RZ ;  /* 0x0000001f03047819 */ /* 0x000fe400000006ff */
[----:B------:R-:W-:Y:S02]  /*3820*/  LEA R5, R8, UR7, 0x4 ;  /* 0x0000000708057c11 */ /* 0x000fe4000f8e20ff */
[----:B------:R-:W1:Y:S02]  /*3830*/  SYNCS.PHASECHK.TRANS64.TRYWAIT P0, [R0+URZ+0xd0], R4 ;  /* 0x0000d004000075a7 */ /* 0x000e6400080011ff */
[----:B-1-34-:R-:W-:Y:S05]  /*3840*/  @!P0 BRA `(.L_x_71) ;  /* 0x0000006800288947 */ /* 0x01afea0003800000 */
.L_x_179:
[----:B-1----:R-:W1:Y:S01]  /*3850*/  LDS.128 R4, [R5+0x160] ;  /* 0x0001600005047984 */ /* 0x002e620000000c00 */
[----:B------:R-:W-:Y:S02]  /*3860*/  VIADD R0, R0, 0xe0 ;  /* 0x000000e000007836 */ /* 0x000fe40000000000 */
[----:B------:R-:W-:Y:S01]  /*3870*/  VIADD R8, R8, 0x1 ;  /* 0x0000000108087836 */ /* 0x000fe20000000000 */
[----:B------:R-:W-:Y:S01]  /*3880*/  @!PT LDS RZ, [RZ] ;  /* 0x00000000fffff984 */ /* 0x000fe20000000800 */
[----:B------:R-:W-:Y:S01]  /*3890*/  @!PT LDS RZ, [RZ] ;  /* 0x00000000fffff984 */ /* 0x000fe20000000800 */
[----:B------:R-:W-:Y:S01]  /*38a0*/  @!PT LDS RZ, [RZ] ;  /* 0x00000000fffff984 */ /* 0x000fe20000000800 */
[----:B------:R-:W-:Y:S01]  /*38b0*/  @!PT LDS RZ, [RZ] ;  /* 0x00000000fffff984 */ /* 0x000fe20000000800 */
[----:B------:R2:W-:Y:S06]  /*38c0*/  MEMBAR.ALL.CTA ;  /* 0x0000000000007992 */ /* 0x0005ec0000008000 */
[----:B--2---:R-:W2:Y:S01]  /*38d0*/  FENCE.VIEW.ASYNC.S ;  /* 0x00000000000073c6 */ /* 0x004ea20000000000 */
[----:B------:R-:W-:-:S04]  /*38e0*/  PRMT R0, RZ, 0x654, R0 ;  /* 0x00000654ff007816 */ /* 0x000fc80000000000 */
[----:B--2---:R2:W-:Y:S01]  /*38f0*/  SYNCS.ARRIVE.TRANS64.RED.A1T0 RZ, [R0+URZ], RZ ;  /* 0x000000ff00ff79a7 */ /* 0x0045e200081004ff */
[----:B-1----:R-:W-:Y:S01]  /*3900*/  LOP3.LUT P1, RZ, R6, 0x1, RZ, 0xc0, !PT ;  /* 0x0000000106ff7812 */ /* 0x002fe2000782c0ff */
[----:B--2---:R-:W-:-:S12]  /*3910*/  BRA.U UP2, `(.L_x_72) ;  /* 0x0000000502087547 */ /* 0x004fd8000b800000 */
[----:B------:R-:W1:Y:S01]  /*3920*/  LDCU UR8, c[0x0][0x38c] ;  /* 0x00007180ff0877ac */ /* 0x000e620008000800 */
[----:B------:R-:W-:Y:S02]  /*3930*/  PLOP3.LUT P2, PT, PT, PT, PT, 0x80, 0x8 ;  /* 0x000000000008781c */ /* 0x000fe40003f4f070 */
[----:B------:R-:W-:Y:S01]  /*3940*/  SHF.L.U32 R4, R9, 0x1f, RZ ;  /* 0x0000001f09047819 */ /* 0x000fe200000006ff */
[----:B------:R-:W-:Y:S02]  /*3950*/  ULEA UR9, UR19, UR7, 0x3 ;  /* 0x0000000713097291 */ /* 0x000fe4000f8e18ff */
[----:B------:R-:W-:Y:S02]  /*3960*/  ULEA UR10, UR19, UR21, 0x7 ;  /* 0x00000015130a7291 */ /* 0x000fe4000f8e38ff */
[----:B-1----:R-:W-:-:S06]  /*3970*/  UISETP.GE.AND UP0, UPT, UR8, 0x1, UPT ;  /* 0x000000010800788c */ /* 0x002fcc000bf06270 */
[----:B------:R-:W-:-:S05]  /*3980*/  PLOP3.LUT P0, PT, PT, PT, UP0, 0x80, 0x8 ;  /* 0x000000000008781c */ /* 0x000fca0003f0f008 */
[----:B------:R-:W-:-:S08]  /*3990*/  @UP0 ULEA UR8, UR18, UR7, 0x3 ;  /* 0x0000000712080291 */ /* 0x000fd0000f8e18ff */
[----:B------:R-:W-:-:S04]  /*39a0*/  @P0 SHF.L.U32 R0, R2, 0x1f, RZ ;  /* 0x0000001f02000819 */ /* 0x000fc800000006ff */
[----:B------:R1:W2:Y:S01]  /*39b0*/  @P0 SYNCS.PHASECHK.TRANS64.TRYWAIT P2, [UR8], R0 ;  /* 0x00000000ff0005a7 */ /* 0x0002a20008041108 */
[----:B------:R-:W3:Y:S02]  /*39c0*/  SYNCS.PHASECHK.TRANS64.TRYWAIT P0, [UR9+0x110], R4 ;  /* 0x00011004ff0075a7 */ /* 0x000ee40008001109 */
[----:B-123--:R-:W-:Y:S05]  /*39d0*/  @!P0 BRA `(.L_x_73) ;  /* 0x0000006400d88947 */ /* 0x00efea0003800000 */
.L_x_181:
[----:B------:R-:W-:Y:S01]  /*39e0*/  UMOV UR16, UR17 ;  /* 0x0000001100107c82 */ /* 0x000fe20008000000 */
[----:B------:R-:W-:Y:S05]  /*39f0*/  BRA.U !UP0, `(.L_x_74) ;  /* 0x0000000108c07547 */ /* 0x000fea000b800000 */
[----:B------:R-:W-:Y:S02]  /*3a00*/  UIADD3 UR16, UPT, UPT, UR20, UR17, URZ ;  /* 0x0000001114107290 */ /* 0x000fe4000fffe0ff */
[----:B------:R-:W-:Y:S01]  /*3a10*/  UPLOP3.LUT UP3, UPT, UPT, UPT, UPT, 0x40, 0x4 ;  /* 0x000000000004789c */ /* 0x000fe20003f6e870 */
[----:B------:R-:W-:Y:S01]  /*3a20*/  UMOV UR15, UR6 ;  /* 0x00000006000f7c82 */ /* 0x000fe20008000000 */
[----:B------:R-:W-:-:S09]  /*3a30*/  UMOV UR46, UR18 ;  /* 0x00000012002e7c82 */ /* 0x000fd20008000000 */
.L_x_77:
[----:B--2---:R-:W-:Y:S01]  /*3a40*/  ULEA UR8, UR46, UR7, 0x3 ;  /* 0x000000072e087291 */ /* 0x004fe2000f8e18ff */
[----:B---3--:R-:W-:Y:S11]  /*3a50*/  @P2 BRA `(.L_x_75) ;  /* 0x00000000000c2947 */ /* 0x008ff60003800000 */
[----:B-1----:R-:W-:Y:S04]  /*3a60*/  SHF.L.U32 R4, R2, 0x1f, RZ ;  /* 0x0000001f02047819 */ /* 0x002fe800000006ff */
[----:B------:R-:W1:Y:S02]  /*3a70*/  SYNCS.PHASECHK.TRANS64.TRYWAIT P0, [UR8], R4 ;  /* 0x00000004ff0075a7 */ /* 0x000e640008001108 */
[----:B-1----:R-:W-:Y:S05]  /*3a80*/  @!P0 BRA `(.L_x_76) ;  /* 0x0000006400c48947 */ /* 0x002fea0003800000 */
.L_x_75:
[----:B------:R-:W-:Y:S01]  /*3a90*/  UISETP.NE.AND UP0, UPT, UR15, 0x1, UPT ;  /* 0x000000010f00788c */ /* 0x000fe2000bf05270 */
[----:B------:R-:W-:Y:S01]  /*3aa0*/  PLOP3.LUT P2, PT, PT, PT, PT, 0x80, 0x8 ;  /* 0x000000000008781c */ /* 0x000fe20003f4f070 */
[----:B------:R-:W-:Y:S02]  /*3ab0*/  UIADD3 UR18, UPT, UPT, UR46, 0x1, URZ ;  /* 0x000000012e127890 */ /* 0x000fe4000fffe0ff */
[----:B------:R-:W-:Y:S02]  /*3ac0*/  ULEA UR32, UR46, UR14, 0xa ;  /* 0x0000000e2e207291 */ /* 0x000fe4000f8e50ff */
[----:B------:R-:W-:Y:S01]  /*3ad0*/  UISETP.NE.AND UP1, UPT, UR18, 0x8, UPT ;  /* 0x000000081200788c */ /* 0x000fe2000bf25270 */
[----:B------:R-:W-:Y:S01]  /*3ae0*/  PLOP3.LUT P0, PT, PT, PT, UP0, 0x80, 0x8 ;  /* 0x000000000008781c */ /* 0x000fe20003f0f008 */
[----:B------:R-:W-:Y:S02]  /*3af0*/  UIADD3 UR44, UPT, UPT, UR32, 0x2, URZ ;  /* 0x00000002202c7890 */ /* 0x000fe4000fffe0ff */
[----:B------:R-:W-:Y:S02]  /*3b00*/  USEL UR31, URZ, 0x1, UP1 ;  /* 0x00000001ff1f7887 */ /* 0x000fe40008800000 */
[----:B------:R-:W-:Y:S02]  /*3b10*/  USEL UR18, UR18, URZ, UP1 ;  /* 0x000000ff12127287 */ /* 0x000fe40008800000 */
[----:B------:R-:W-:Y:S02]  /*3b20*/  UIADD3 UR40, UPT, UPT, UR32, 0x4, URZ ;  /* 0x0000000420287890 */ /* 0x000fe4000fffe0ff */
[----:B------:R-:W-:Y:S01]  /*3b30*/  @UP0 ULEA UR30, UR18, UR7, 0x3 ;  /* 0x00000007121e0291 */ /* 0x000fe2000f8e18ff */
[----:B------:R-:W-:Y:S01]  /*3b40*/  LOP3.LUT R2, R2, UR31, RZ, 0x3c, !PT ;  /* 0x0000001f02027c12 */ /* 0x000fe2000f8e3cff */
[----:B------:R-:W-:Y:S02]  /*3b50*/  UIADD3 UR36, UPT, UPT, UR32, 0x6, URZ ;  /* 0x0000000620247890 */ /* 0x000fe4000fffe0ff */
[----:B------:R-:W-:Y:S01]  /*3b60*/  UIADD3 UR8, UPT, UPT, UR8, 0x40, URZ ;  /* 0x0000004008087890 */ /* 0x000fe2000fffe0ff */
[----:B-1----:R-:W-:Y:S01]  /*3b70*/  @P0 SHF.L.U32 R0, R2, 0x1f, RZ ;  /* 0x0000001f02000819 */ /* 0x002fe200000006ff */
[----:B------:R-:W-:Y:S02]  /*3b80*/  UIADD3 UR17, UPT, UPT, UR17, 0x1, URZ ;  /* 0x0000000111117890 */ /* 0x000fe4000fffe0ff */
[----:B------:R-:W-:Y:S01]  /*3b90*/  UIADD3 UR15, UPT, UPT, UR15, -0x1, URZ ;  /* 0xffffffff0f0f7890 */ /* 0x000fe2000fffe0ff */
[----:B------:R2:W3:Y:S01]  /*3ba0*/  @P0 SYNCS.PHASECHK.TRANS64.TRYWAIT P2, [UR30], R0 ;  /* 0x00000000ff0005a7 */ /* 0x0004e2000804111e */
[----:B------:R-:W-:Y:S02]  /*3bb0*/  ULEA UR30, UR46, UR13, 0x9 ;  /* 0x0000000d2e1e7291 */ /* 0x000fe4000f8e48ff */
[----:B------:R-:W-:Y:S02]  /*3bc0*/  UISETP.NE.AND UP0, UPT, UR17, UR16, UPT ;  /* 0x000000101100728c */ /* 0x000fe4000bf05270 */
[----:B------:R-:W-:Y:S02]  /*3bd0*/  UIADD3 UR42, UPT, UPT, UR30, 0x2, URZ ;  /* 0x000000021e2a7890 */ /* 0x000fe4000fffe0ff */
[----:B------:R-:W-:Y:S02]  /*3be0*/  UIADD3 UR38, UPT, UPT, UR30, 0x4, URZ ;  /* 0x000000041e267890 */ /* 0x000fe4000fffe0ff */
[----:B------:R-:W-:Y:S01]  /*3bf0*/  UIADD3 UR34, UPT, UPT, UR30, 0x6, URZ ;  /* 0x000000061e227890 */ /* 0x000fe2000fffe0ff */
[----:B------:R-:W-:Y:S01]  /*3c00*/  UMOV UR33, 0x40004040 ;  /* 0x4000404000217882 */ /* 0x000fe20000000000 */
[----:B------:R-:W-:Y:S01]  /*3c10*/  UMOV UR31, 0x40004040 ;  /* 0x40004040001f7882 */ /* 0x000fe20000000000 */
[----:B------:R-:W-:Y:S01]  /*3c20*/  UMOV UR45, 0x40004040 ;  /* 0x40004040002d7882 */ /* 0x000fe20000000000 */
[----:B------:R2:W-:Y:S01]  /*3c30*/  UTCHMMA.2CTA gdesc[UR30], gdesc[UR32], tmem[UR10], tmem[UR28], idesc[UR29], UP3 ;  /* 0x00ff1c201e0075ea */ /* 0x0005e20009a0000a */
[----:B------:R-:W-:Y:S01]  /*3c40*/  UPLOP3.LUT UP3, UPT, UPT, UPT, UPT, 0x80, 0x8 ;  /* 0x000000000008789c */ /* 0x000fe20003f6f070 */
[----:B------:R-:W-:Y:S01]  /*3c50*/  UMOV UR43, 0x40004040 ;  /* 0x40004040002b7882 */ /* 0x000fe20000000000 */
[----:B------:R-:W-:Y:S01]  /*3c60*/  UMOV UR41, 0x40004040 ;  /* 0x4000404000297882 */ /* 0x000fe20000000000 */
[----:B------:R2:W-:Y:S01]  /*3c70*/  UTCHMMA.2CTA gdesc[UR42], gdesc[UR44], tmem[UR10], tmem[UR26], idesc[UR27], UPT ;  /* 0x00ff1a2c2a0075ea */ /* 0x0005e2000ba0000a */
[----:B------:R-:W-:Y:S01]  /*3c80*/  UMOV UR39, 0x40004040 ;  /* 0x4000404000277882 */ /* 0x000fe20000000000 */
[----:B------:R-:W-:Y:S01]  /*3c90*/  UMOV UR37, 0x40004040 ;  /* 0x4000404000257882 */ /* 0x000fe20000000000 */
[----:B------:R-:W-:Y:S01]  /*3ca0*/  UMOV UR35, 0x40004040 ;  /* 0x4000404000237882 */ /* 0x000fe20000000000 */
[----:B------:R2:W-:Y:S01]  /*3cb0*/  UTCHMMA.2CTA gdesc[UR38], gdesc[UR40], tmem[UR10], tmem[UR24], idesc[UR25], UPT ;  /* 0x00ff1828260075ea */ /* 0x0005e2000ba0000a */
[----:B------:R2:W-:Y:S01]  /*3cc0*/  UTCHMMA.2CTA gdesc[UR34], gdesc[UR36], tmem[UR10], tmem[UR22], idesc[UR23], UPT ;  /* 0x00ff1624220075ea */ /* 0x0005e2000ba0000a */
[----:B------:R2:W-:Y:S01]  /*3cd0*/  UTCBAR.2CTA.MULTICAST [UR8], URZ, UR12 ;  /* 0x000000ff080073e9 */ /* 0x0005e2000820080c */
[----:B------:R-:W-:Y:S01]  /*3ce0*/  UMOV UR46, UR18 ;  /* 0x00000012002e7c82 */ /* 0x000fe20008000000 */
[----:B------:R-:W-:Y:S05]  /*3cf0*/  BRA.U UP0, `(.L_x_77) ;  /* 0xfffffffd00507547 */ /* 0x000fea000b83ffff */
.L_x_74:
[----:B------:R-:W-:Y:S01]  /*3d00*/  UIADD3 UR9, UPT, UPT, UR9, 0xf0, URZ ;  /* 0x000000f009097890 */ /* 0x000fe2000fffe0ff */
[----:B------:R-:W-:-:S08]  /*3d10*/  UMOV UR17, UR16 ;  /* 0x0000001000117c82 */ /* 0x000fd00008000000 */
[----:B------:R4:W-:Y:S01]  /*3d20*/  UTCBAR.2CTA.MULTICAST [UR9], URZ, UR11 ;  /* 0x000000ff090073e9 */ /* 0x0009e2000820080b */
[----:B------:R-:W-:Y:S02]  /*3d30*/  NOP ;  /* 0x0000000000007918 */ /* 0x000fe40000000000 */
.L_x_72:
[----:B------:R-:W-:Y:S01]  /*3d40*/  UIADD3 UR19, UPT, UPT, UR19, 0x1, URZ ;  /* 0x0000000113137890 */ /* 0x000fe2000fffe0ff */
[----:B------:R-:W-:-:S03]  /*3d50*/  ISETP.NE.AND P0, PT, R8, 0x2, PT ;  /* 0x000000020800780c */ /* 0x000fc60003f05270 */
[----:B------:R-:W-:Y:S01]  /*3d60*/  UISETP.NE.AND UP0, UPT, UR19, 0x4, UPT ;  /* 0x000000041300788c */ /* 0x000fe2000bf05270 */
[----:B-12---:R-:W-:Y:S02]  /*3d70*/  SEL R0, RZ, 0x1, P0 ;  /* 0x00000001ff007807 */ /* 0x006fe40000000000 */
[----:B------:R-:W-:Y:S01]  /*3d80*/  SEL R8, R8, RZ, P0 ;  /* 0x000000ff08087207 */ /* 0x000fe20000000000 */
[----:B------:R-:W-:Y:S01]  /*3d90*/  USEL UR8, URZ, 0x1, UP0 ;  /* 0x00000001ff087887 */ /* 0x000fe20008000000 */
[----:B------:R-:W-:Y:S01]  /*3da0*/  LOP3.LUT R3, R3, R0, RZ, 0x3c, !PT ;  /* 0x0000000003037212 */ /* 0x000fe200078e3cff */
[----:B------:R-:W-:-:S04]  /*3db0*/  USEL UR19, UR19, URZ, UP0 ;  /* 0x000000ff13137287 */ /* 0x000fc80008000000 */
[----:B------:R-:W-:Y:S01]  /*3dc0*/  LOP3.LUT R9, R9, UR8, RZ, 0x3c, !PT ;  /* 0x0000000809097c12 */ /* 0x000fe2000f8e3cff */
[----:B------:R-:W-:Y:S07]  /*3dd0*/  @P1 BRA `(.L_x_78) ;  /* 0xfffffff800881947 */ /* 0x000fee000383ffff */
[----:B------:R-:W1:Y:S01]  /*3de0*/  S2UR UR6, SR_CgaCtaId ;  /* 0x00000000000679c3 */ /* 0x000e620000008800 */
[----:B------:R-:W-:Y:S01]  /*3df0*/  ELECT P0, URZ, PT ;  /* 0x0000000000ff782f */ /* 0x000fe20003800000 */
[----:B------:R-:W-:Y:S01]  /*3e00*/  HFMA2 R0, -RZ, RZ, 0, 5.9604644775390625e-08 ;  /* 0x00000001ff007431 */ /* 0x000fe200000001ff */
[----:B------:R-:W-:-:S05]  /*3e10*/  UMOV UR8, 0x40 ;  /* 0x0000004000087882 */ /* 0x000fca0000000000 */
[----:B------:R-:W-:Y:S01]  /*3e20*/  UVIRTCOUNT.DEALLOC.SMPOOL 0x80 ;  /* 0x000000800000784c */ /* 0x000fe20000000000 */
[----:B------:R-:W-:Y:S02]  /*3e30*/  UISETP.NE.AND UP0, UPT, UR5, URZ, UPT ;  /* 0x000000ff0500728c */ /* 0x000fe4000bf05270 */
[----:B-1----:R-:W-:-:S09]  /*3e40*/  ULEA UR6, UR6, UR8, 0x18 ;  /* 0x0000000806067291 */ /* 0x002fd2000f8ec0ff */
[----:B------:R1:W-:Y:S01]  /*3e50*/  @P0 STS.U8 [UR6+0x1c], R0 ;  /* 0x00001c00ff000988 */ /* 0x0003e20008000006 */
[----:B------:R-:W-:Y:S05]  /*3e60*/  BRA.U UP0, `(.L_x_79) ;  /* 0x0000000100a07547 */ /* 0x000fea000b800000 */
[----:B------:R-:W-:Y:S01]  /*3e70*/  UIADD3 UR5, UPT, UPT, UR7, 0x110, URZ ;  /* 0x0000011007057890 */ /* 0x000fe2000fffe0ff */
[----:B------:R-:W-:-:S03]  /*3e80*/  SHF.L.U32 R2, R9, 0x1f, RZ ;  /* 0x0000001f09027819 */ /* 0x000fc600000006ff */
[----:B------:R-:W-:-:S09]  /*3e90*/  ULEA UR8, UR19, UR5, 0x3 ;  /* 0x0000000513087291 */ /* 0x000fd2000f8e18ff */
[----:B------:R-:W2:Y:S02]  /*3ea0*/  SYNCS.PHASECHK.TRANS64.TRYWAIT P0, [UR8], R2 ;  /* 0x00000002ff0075a7 */ /* 0x000ea40008001108 */
[----:B--2---:R-:W-:Y:S05]  /*3eb0*/  @!P0 BRA `(.L_x_80) ;  /* 0x0000006000d08947 */ /* 0x004fea0003800000 */
.L_x_184:
[----:B----4-:R-:W-:-:S04]  /*3ec0*/  UIADD3 UR9, UPT, UPT, UR19, 0x1, URZ ;  /* 0x0000000113097890 */ /* 0x010fc8000fffe0ff */
        /* <DEDUP_REMOVED lines=8> */
.L_x_186:
        /* <DEDUP_REMOVED lines=9> */
.L_x_188:
[----:B------:R-:W-:-:S04]  /*3fe0*/  UIADD3 UR9, UPT, UPT, UR9, 0x1, URZ ;  /* 0x0000000109097890 */ /* 0x000fc8000fffe0ff */
[----:B------:R-:W-:-:S04]  /*3ff0*/  UISETP.NE.AND UP1, UPT, UR9, 0x4, UPT ;  /* 0x000000040900788c */ /* 0x000fc8000bf25270 */
[----:B------:R-:W-:Y:S02]  /*4000*/  USEL UR8, URZ, 0x1, UP1 ;  /* 0x00000001ff087887 */ /* 0x000fe40008800000 */
[----:B------:R-:W-:-:S04]  /*4010*/  USEL UR9, UR9, URZ, UP1 ;  /* 0x000000ff09097287 */ /* 0x000fc80008800000 */
[----:B------:R-:W-:Y:S01]  /*4020*/  ULEA UR9, UR9, UR5, 0x3 ;  /* 0x0000000509097291 */ /* 0x000fe2000f8e18ff */
[----:B------:R-:W-:-:S04]  /*4030*/  LOP3.LUT R2, R2, UR8, RZ, 0x3c, !PT ;  /* 0x0000000802027c12 */ /* 0x000fc8000f8e3cff */
[----:B------:R-:W-:Y:S01]  /*4040*/  SHF.L.U32 R2, R2, 0x1f, RZ ;  /* 0x0000001f02027819 */ /* 0x000fe200000006ff */
[----:B-1----:R-:W-:-:S04]  /*4050*/  IMAD.U32 R0, RZ, RZ, UR9 ;  /* 0x00000009ff007e24 */ /* 0x002fc8000f8e00ff */
[----:B------:R1:W2:Y:S03]  /*4060*/  SYNCS.PHASECHK.TRANS64.TRYWAIT P0, [R0+URZ], R2 ;  /* 0x00000002000075a7 */ /* 0x0002a600080011ff */
[----:B--2---:R-:W-:Y:S05]  /*4070*/  @!P0 NANOSLEEP.SYNCS 0x989680 ;  /* 0x009896800000895d */ /* 0x004fea0003900000 */
[----:B------:R-:W2:Y:S02]  /*4080*/  @!P0 SYNCS.PHASECHK.TRANS64 P0, [R0+URZ], R2 ;  /* 0x00000002000085a7 */ /* 0x000ea400080010ff */
[----:B--2---:R-:W-:Y:S05]  /*4090*/  @P0 BRA `(.L_x_83) ;  /* 0x0000000000200947 */ /* 0x004fea0003800000 */
.L_x_84:
[----:B--2---:R2:W4:Y:S02]  /*40a0*/  SYNCS.PHASECHK.TRANS64.TRYWAIT P0, [R0+URZ], R2 ;  /* 0x00000002000075a7 */ /* 0x00452400080011ff */
[----:B----4-:R-:W-:Y:S05]  /*40b0*/  @!P0 NANOSLEEP.SYNCS 0x989680 ;  /* 0x009896800000895d */ /* 0x010fea0003900000 */
[----:B------:R-:W4:Y:S02]  /*40c0*/  @!P0 SYNCS.PHASECHK.TRANS64 P0, [R0+URZ], R2 ;  /* 0x00000002000085a7 */ /* 0x000f2400080010ff */
[----:B----4-:R-:W-:Y:S05]  /*40d0*/  @!P0 BRA `(.L_x_84) ;  /* 0xfffffffc00f08947 */ /* 0x010fea000383ffff */
[----:B------:R-:W-:Y:S05]  /*40e0*/  BRA `(.L_x_83) ;  /* 0x00000000000c7947 */ /* 0x000fea0003800000 */
.L_x_79:
[----:B------:R-:W-:-:S04]  /*40f0*/  UIADD3 UR5, UPT, UPT, UR7, 0x150, URZ ;  /* 0x0000015007057890 */ /* 0x000fc8000fffe0ff */
[----:B------:R-:W-:-:S09]  /*4100*/  UPRMT UR5, UR4, 0x654, UR5 ;  /* 0x0000065404057896 */ /* 0x000fd20008000005 */
[----:B------:R-:W-:Y:S03]  /*4110*/  SYNCS.ARRIVE.TRANS64.RED.A1T0 RZ, [UR5], RZ ;  /* 0x000000ffffff79a7 */ /* 0x000fe60008100405 */
.L_x_83:
[----:B-12---:R-:W-:Y:S01]  /*4120*/  SHF.L.U32 R2, RZ, 0x1f, RZ ;  /* 0x0000001fff027819 */ /* 0x006fe200000006ff */
[----:B------:R-:W-:Y:S01]  /*4130*/  UIADD3 UR5, UPT, UPT, UR7, 0x150, URZ ;  /* 0x0000015007057890 */ /* 0x000fe2000fffe0ff */
[----:B------:R-:W-:Y:S02]  /*4140*/  PLOP3.LUT P0, PT, PT, PT, UP0, 0x80, 0x8 ;  /* 0x000000000008781c */ /* 0x000fe40003f0f008 */
[----:B------:R-:W1:Y:S02]  /*4150*/  SYNCS.PHASECHK.TRANS64.TRYWAIT P1, [UR7+0x150], R2 ;  /* 0x00015002ff0075a7 */ /* 0x000e640008021107 */
[----:B-1----:R-:W-:Y:S09]  /*4160*/  @!P1 BRA `(.L_x_85) ;  /* 0x00000060006c9947 */ /* 0x002ff20003800000 */
.L_x_190:
[----:B------:R-:W-:Y:S01]  /*4170*/  @!UP0 UPRMT UR5, UR4, 0x654, UR5 ;  /* 0x0000065404058896 */ /* 0x000fe20008000005 */
[----:B------:R-:W-:Y:S02]  /*4180*/  UMOV UR8, 0xffff ;  /* 0x0000ffff00087882 */ /* 0x000fe40000000000 */
[----:B------:R-:W-:-:S06]  /*4190*/  UMOV UR4, 0x1 ;  /* 0x0000000100047882 */ /* 0x000fcc0000000000 */
[----:B------:R-:W-:Y:S01]  /*41a0*/  @!P0 SYNCS.ARRIVE.TRANS64.RED.A1T0 RZ, [UR5], RZ ;  /* 0x000000ffffff89a7 */ /* 0x000fe20008100405 */
[----:B------:R-:W-:Y:S01]  /*41b0*/  NOP ;  /* 0x0000000000007918 */ /* 0x000fe20000000000 */
[----:B-1----:R-:W1:Y:S01]  /*41c0*/  LDS R0, [UR6+0x14] ;  /* 0x00001406ff007984 */ /* 0x002e620008000800 */
[----:B------:R-:W-:-:S04]  /*41d0*/  ULOP3.LUT UR5, UR21, 0xffff, URZ, 0xc0, !UPT ;  /* 0x0000ffff15057892 */ /* 0x000fc8000f8ec0ff */
[----:B------:R-:W-:-:S04]  /*41e0*/  USHF.R.U32.HI UR5, URZ, 0x5, UR5 ;  /* 0x00000005ff057899 */ /* 0x000fc80008011605 */
[----:B------:R-:W-:Y:S02]  /*41f0*/  USHF.L.U32 UR8, UR8, UR5, URZ ;  /* 0x0000000508087299 */ /* 0x000fe400080006ff */
[----:B------:R-:W-:-:S04]  /*4200*/  USHF.L.U32 UR4, UR4, UR5, URZ ;  /* 0x0000000504047299 */ /* 0x000fc800080006ff */
[----:B-1----:R-:W-:-:S04]  /*4210*/  LOP3.LUT R0, R0, UR8, RZ, 0xc0, !PT ;  /* 0x0000000800007c12 */ /* 0x002fc8000f8ec0ff */
[----:B------:R-:W-:-:S13]  /*4220*/  ISETP.NE.AND P0, PT, R0, UR8, PT ;  /* 0x0000000800007c0c */ /* 0x000fda000bf05270 */
[----:B------:R-:W-:Y:S05]  /*4230*/  @P0 BRA `(.L_x_86) ;  /* 0x0000000000580947 */ /* 0x000fea0003800000 */
[----:B------:R-:W1:Y:S02]  /*4240*/  LDS R0, [UR6+0x18] ;  /* 0x00001806ff007984 */ /* 0x000e640008000800 */
[----:B-1----:R-:W-:-:S04]  /*4250*/  LOP3.LUT R0, R0, UR4, RZ, 0xc0, !PT ;  /* 0x0000000400007c12 */ /* 0x002fc8000f8ec0ff */
[----:B------:R-:W-:-:S13]  /*4260*/  ISETP.NE.AND P0, PT, R0, UR4, PT ;  /* 0x0000000400007c0c */ /* 0x000fda000bf05270 */
[----:B------:R-:W-:Y:S05]  /*4270*/  @P0 BRA `(.L_x_87) ;  /* 0x00000000003c0947 */ /* 0x000fea0003800000 */
[----:B------:R-:W1:Y:S01]  /*4280*/  S2R R2, SR_LANEID ;  /* 0x0000000000027919 */ /* 0x000e620000000000 */
[----:B------:R-:W-:Y:S01]  /*4290*/  ULOP3.LUT UR8, URZ, UR8, URZ, 0x33, !UPT ;  /* 0x00000008ff087292 */ /* 0x000fe2000f8e33ff */
[----:B------:R-:W-:Y:S02]  /*42a0*/  VOTEU.ANY UR7, UPT, PT ;  /* 0x0000000000077886 */ /* 0x000fe400038e0100 */
[----:B------:R-:W-:-:S03]  /*42b0*/  UFLO.U32 UR7, UR7 ;  /* 0x00000007000772bd */ /* 0x000fc600080e0000 */
[----:B------:R-:W-:-:S04]  /*42c0*/  IMAD.U32 R0, RZ, RZ, UR8 ;  /* 0x00000008ff007e24 */ /* 0x000fc8000f8e00ff */
[----:B------:R2:W3:Y:S02]  /*42d0*/  REDUX UR5, R0 ;  /* 0x00000000000573c4 */ /* 0x0004e40000000000 */
[----:B------:R1:W-:Y:S02]  /*42e0*/  UTCATOMSWS.AND URZ, UR8 ;  /* 0x0000000800ff79e3 */ /* 0x0003e40008000000 */
[----:B-1----:R-:W-:Y:S02]  /*42f0*/  ISETP.EQ.U32.AND P0, PT, R2, UR7, PT ;  /* 0x0000000702007c0c */ /* 0x002fe4000bf02070 */
[----:B--2---:R-:W-:Y:S02]  /*4300*/  LOP3.LUT R0, RZ, UR4, RZ, 0x33, !PT ;  /* 0x00000004ff007c12 */ /* 0x004fe4000f8e33ff */
[----:B---3--:R-:W-:Y:S02]  /*4310*/  MOV R2, UR5 ;  /* 0x0000000500027c02 */ /* 0x008fe40008000f00 */
[----:B------:R-:W1:Y:S07]  /*4320*/  REDUX UR4, R0 ;  /* 0x00000000000473c4 */ /* 0x000e6e0000000000 */
[----:B------:R2:W-:Y:S01]  /*4330*/  @P0 ATOMS.AND RZ, [UR6+0x14], R2 ;  /* 0x00001402ffff098c */ /* 0x0005e2000a800006 */
[----:B-1----:R-:W-:-:S05]  /*4340*/  IMAD.U32 R0, RZ, RZ, UR4 ;  /* 0x00000004ff007e24 */ /* 0x002fca000f8e00ff */
[----:B------:R2:W-:Y:S01]  /*4350*/  @P0 ATOMS.AND RZ, [UR6+0x18], R0 ;  /* 0x00001800ffff098c */ /* 0x0005e2000a800006 */
[----:B------:R-:W-:Y:S05]  /*4360*/  BRA `(.L_x_88) ;  /* 0x0000000000147947 */ /* 0x000fea0003800000 */
.L_x_87:
[----:B------:R-:W-:Y:S02]  /*4370*/  MOV R2, 0x4390 ;  /* 0x0000439000027802 */ /* 0x000fe40000000f00 */
[----:B---345:R-:W-:Y:S05]  /*4380*/  CALL.REL.NOINC `($__internal_0_$__cuda_sm10x_tcgen05_guardrail_trap_col_being_dealloced_not_returned_by_alloc) ;  /* 0x00000064004c7944 */ /* 0x038fea0003c00000 */
[----:B------:R-:W-:Y:S05]  /*4390*/  BRA `(.L_x_88) ;  /* 0x0000000000087947 */ /* 0x000fea0003800000 */
.L_x_86:
[----:B------:R-:W-:Y:S02]  /*43a0*/  MOV R2, 0x43c0 ;  /* 0x000043c000027802 */ /* 0x000fe40000000f00 */
[----:B---345:R-:W-:Y:S05]  /*43b0*/  CALL.REL.NOINC `($__internal_2_$__cuda_sm10x_tcgen05_guardrail_trap_unallocated_columns_being_dealloced) ;  /* 0x0000006400587944 */ /* 0x038fea0003c00000 */
.L_x_88:
[----:B------:R-:W-:Y:S01]  /*43c0*/  NOP ;  /* 0x0000000000007918 */ /* 0x000fe20000000000 */
[----:B----4-:R-:W-:Y:S05]  /*43d0*/  EXIT ;  /* 0x000000000000794d */ /* 0x010fea0003800000 */
.L_x_59:
[----:B------:R-:W-:-:S09]  /*43e0*/  UISETP.NE.OR UP5, UPT, UR10, 0x3, !UP5 ;  /* 0x000000030a00788c */ /* 0x000fd2000efa5670 */
[----:B------:R-:W-:Y:S05]  /*43f0*/  BRA.U UP5, `(.L_x_89) ;  /* 0x0000001105747547 */ /* 0x000fea000b800000 */
[----:B------:R-:W1:Y:S01]  /*4400*/  LDC R0, c[0x0][0xb30] ;  /* 0x0002cc00ff007b82 */ /* 0x000e620000000800 */
[----:B------:R-:W2:Y:S01]  /*4410*/  LDCU.64 UR8, c[0x0][0x888] ;  /* 0x00011100ff0877ac */ /* 0x000ea20008000a00 */
[----:B------:R-:W-:Y:S02]  /*4420*/  HFMA2 R27, -RZ, RZ, 0, 0 ;  /* 0x00000000ff1b7431 */ /* 0x000fe400000001ff */
[----:B------:R-:W-:Y:S01]  /*4430*/  IMAD.MOV.U32 R29, RZ, RZ, 0x1 ;  /* 0x00000001ff1d7424 */ /* 0x000fe200078e00ff */
[----:B------:R-:W-:Y:S01]  /*4440*/  MOV R25, 0x2000 ;  /* 0x0000200000197802 */ /* 0x000fe20000000f00 */
[----:B------:R-:W3:Y:S01]  /*4450*/  LDCU.64 UR4, c[0x0][0x890] ;  /* 0x00011200ff0477ac */ /* 0x000ee20008000a00 */
[----:B------:R-:W-:Y:S01]  /*4460*/  IMAD.MOV.U32 R28, RZ, RZ, RZ ;  /* 0x000000ffff1c7224 */ /* 0x000fe200078e00ff */
[----:B------:R-:W4:Y:S01]  /*4470*/  LDC R24, c[0x0][0x370] ;  /* 0x0000dc00ff187b82 */ /* 0x000f220000000800 */
[----:B------:R-:W-:Y:S01]  /*4480*/  UMOV UR7, 0x400 ;  /* 0x0000040000077882 */ /* 0x000fe20000000000 */
[----:B------:R-:W-:-:S02]  /*4490*/  UPLOP3.LUT UP1, UPT, UPT, UPT, UPT, 0x40, 0x4 ;  /* 0x000000000004789c */ /* 0x000fc40003f2e870 */
[----:B------:R-:W-:-:S04]  /*44a0*/  ULEA UR7, UR37, UR7, 0x18 ;  /* 0x0000000725077291 */ /* 0x000fc8000f8ec0ff */
[----:B------:R-:W4:Y:S01]  /*44b0*/  LDC R3, c[0x0][0xb0c] ;  /* 0x0002c300ff037b82 */ /* 0x000f220000000800 */
[----:B------:R-:W-:Y:S02]  /*44c0*/  UIADD3 UR13, UPT, UPT, UR7, 0x98, URZ ;  /* 0x00000098070d7890 */ /* 0x000fe4000fffe0ff */
[----:B--2---:R-:W-:Y:S02]  /*44d0*/  UISETP.NE.U32.AND UP3, UPT, UR8, URZ, UPT ;  /* 0x000000ff0800728c */ /* 0x004fe4000bf65070 */
[----:B------:R-:W-:Y:S02]  /*44e0*/  UIADD3 UR41, UPT, UPT, UR7, 0x80, URZ ;  /* 0x0000008007297890 */ /* 0x000fe4000fffe0ff */
[----:B---3--:R-:W-:Y:S01]  /*44f0*/  UISETP.NE.U32.AND UP4, UPT, UR4, URZ, UPT ;  /* 0x000000ff0400728c */ /* 0x008fe2000bf85070 */
[----:B------:R-:W2:Y:S01]  /*4500*/  LDC R18, c[0x0][0xb20] ;  /* 0x0002c800ff127b82 */ /* 0x000ea20000000800 */
[----:B-1----:R-:W-:Y:S01]  /*4510*/  ISETP.NE.AND P1, PT, R0, 0x1, PT ;  /* 0x000000010000780c */ /* 0x002fe20003f25270 */
[----:B------:R-:W-:-:S02]  /*4520*/  UISETP.NE.AND.EX UP3, UPT, UR9, URZ, UPT, UP3 ;  /* 0x000000ff0900728c */ /* 0x000fc4000bf65330 */
[----:B------:R-:W-:Y:S02]  /*4530*/  UIADD3 UR33, UPT, UPT, UR7, 0x88, URZ ;  /* 0x0000008807217890 */ /* 0x000fe4000fffe0ff */
[----:B------:R-:W-:Y:S02]  /*4540*/  UIADD3 UR25, UPT, UPT, UR7, 0x90, URZ ;  /* 0x0000009007197890 */ /* 0x000fe4000fffe0ff */
[----:B------:R-:W1:Y:S01]  /*4550*/  LDC.64 R30, c[0x0][0x348] ;  /* 0x0000d200ff1e7b82 */ /* 0x000e620000000a00 */
[----:B------:R-:W-:Y:S02]  /*4560*/  UPRMT UR13, UR37, 0x654, UR13 ;  /* 0x00000654250d7896 */ /* 0x000fe4000800000d */
[----:B------:R-:W-:-:S05]  /*4570*/  UISETP.NE.AND.EX UP4, UPT, UR5, URZ, UPT, UP4 ;  /* 0x000000ff0500728c */ /* 0x000fca000bf85340 */
[----:B------:R-:W3:Y:S08]  /*4580*/  LDC.64 R16, c[0x0][0xb10] ;  /* 0x0002c400ff107b82 */ /* 0x000ef00000000a00 */
[----:B------:R-:W1:Y:S08]  /*4590*/  LDC.64 R6, c[0x0][0xb18] ;  /* 0x0002c600ff067b82 */ /* 0x000e700000000a00 */
[----:B------:R-:W1:Y:S08]  /*45a0*/  LDC.64 R4, c[0x0][0xb28] ;  /* 0x0002ca00ff047b82 */ /* 0x000e700000000a00 */
[----:B--2-4-:R-:W1:Y:S02]  /*45b0*/  LDC R19, c[0x0][0x374] ;  /* 0x0000dd00ff137b82 */ /* 0x014e640000000800 */
.L_x_100:
[C---:B------:R-:W-:Y:S02]  /*45c0*/  LEA R0, R28.reuse, UR7, 0x3 ;  /* 0x000000071c007c11 */ /* 0x040fe4000f8e18ff */
[----:B------:R-:W-:Y:S02]  /*45d0*/  SHF.L.U32 R2, R27, 0x1f, RZ ;  /* 0x0000001f1b027819 */ /* 0x000fe400000006ff */
[----:B------:R-:W-:Y:S02]  /*45e0*/  LEA R20, R28, UR7, 0x4 ;  /* 0x000000071c147c11 */ /* 0x000fe4000f8e20ff */
[----:B--2---:R-:W2:Y:S02]  /*45f0*/  SYNCS.PHASECHK.TRANS64.TRYWAIT P0, [R0+URZ+0xd0], R2 ;  /* 0x0000d002000075a7 */ /* 0x004ea400080011ff */
[----:B--2---:R-:W-:Y:S05]  /*4600*/  @!P0 BRA `(.L_x_90) ;  /* 0x0000005c005c8947 */ /* 0x004fea0003800000 */
.L_x_191:
[----:B------:R-:W-:Y:S01]  /*4610*/  ISETP.GE.AND P0, PT, R40, 0x1, PT ;  /* 0x000000012800780c */ /* 0x000fe20003f06270 */
[----:B------:R-:W4:Y:S01]  /*4620*/  LDS.128 R20, [R20+0x160] ;  /* 0x0001600014147984 */ /* 0x000f220000000c00 */
[----:B--2---:R-:W-:Y:S01]  /*4630*/  VIADD R0, R0, 0xe0 ;  /* 0x000000e000007836 */ /* 0x004fe20000000000 */
[----:B------:R-:W-:Y:S01]  /*4640*/  @!PT LDS RZ, [RZ] ;  /* 0x00000000fffff984 */ /* 0x000fe20000000800 */
[----:B------:R-:W-:Y:S01]  /*4650*/  @!PT LDS RZ, [RZ] ;  /* 0x00000000fffff984 */ /* 0x000fe20000000800 */
[----:B------:R-:W-:Y:S01]  /*4660*/  @!PT LDS RZ, [RZ] ;  /* 0x00000000fffff984 */ /* 0x000fe20000000800 */
[----:B------:R-:W-:Y:S01]  /*4670*/  @!PT LDS RZ, [RZ] ;  /* 0x00000000fffff984 */ /* 0x000fe20000000800 */
[----:B------:R2:W-:Y:S06]  /*4680*/  MEMBAR.ALL.CTA ;  /* 0x0000000000007992 */ /* 0x0005ec0000008000 */
[----:B--2---:R-:W2:Y:S01]  /*4690*/  FENCE.VIEW.ASYNC.S ;  /* 0x00000000000073c6 */ /* 0x004ea20000000000 */
[----:B------:R-:W-:Y:S04]  /*46a0*/  PRMT R0, RZ, 0x654, R0 ;  /* 0x00000654ff007816 */ /* 0x000fe80000000000 */
[----:B--2---:R2:W-:Y:S01]  /*46b0*/  SYNCS.ARRIVE.TRANS64.RED.A1T0 RZ, [R0+URZ], RZ ;  /* 0x000000ff00ff79a7 */ /* 0x0045e200081004ff */
[----:B----4-:R-:W-:Y:S11]  /*46c0*/  LOP3.LUT P3, RZ, R22, 0x1, RZ, 0xc0, !PT ;  /* 0x0000000116ff7812 */ /* 0x010ff6000786c0ff */
[----:B------:R-:W-:Y:S02]  /*46d0*/  @!UPT UIADD3 URZ, UPT, UPT, URZ, URZ, URZ ;  /* 0x000000fffffff290 */ /* 0x000fe4000fffe0ff */
[----:B------:R-:W-:Y:S02]  /*46e0*/  @P3 MOV R11, R20 ;  /* 0x00000014000b3202 */ /* 0x000fe40000000f00 */
[----:B------:R-:W-:Y:S01]  /*46f0*/  @P3 LOP3.LUT R10, R21, 0xffff, RZ, 0xc0, !PT ;  /* 0x0000ffff150a3812 */ /* 0x000fe200078ec0ff */
[----:B--2---:R-:W-:Y:S06]  /*4700*/  @!P0 BRA `(.L_x_91) ;  /* 0x0000000000a48947 */ /* 0x004fec0003800000 */
[-C--:B-1----:R-:W-:Y:S01]  /*4710*/  IMAD.HI.U32 R0, R19, R7.reuse, RZ ;  /* 0x0000000713007227 */ /* 0x082fe200078e00ff */
[----:B------:R-:W-:Y:S02]  /*4720*/  ISETP.NE.AND P0, PT, R6, 0x1, PT ;  /* 0x000000010600780c */ /* 0x000fe40003f05270 */
[----:B------:R-:W-:Y:S01]  /*4730*/  ISETP.NE.AND P2, PT, R40, 0x1, PT ;  /* 0x000000012800780c */ /* 0x000fe20003f45270 */
[----:B---3--:R-:W-:Y:S01]  /*4740*/  IMAD.HI.U32 R9, R24, R16, RZ ;  /* 0x0000001018097227 */ /* 0x008fe200078e00ff */
[----:B------:R-:W-:Y:S02]  /*4750*/  SHF.R.U32.HI R0, RZ, R18, R0 ;  /* 0x00000012ff007219 */ /* 0x000fe40000011600 */
[----:B------:R-:W-:Y:S01]  /*4760*/  ISETP.NE.AND P4, PT, R3, 0x1, PT ;  /* 0x000000010300780c */ /* 0x000fe20003f85270 */
[----:B------:R-:W-:Y:S01]  /*4770*/  IMAD.HI.U32 R13, R10, R7, RZ ;  /* 0x000000070a0d7227 */ /* 0x000fe200078e00ff */
[----:B------:R-:W-:Y:S02]  /*4780*/  SHF.R.U32.HI R9, RZ, R17, R9 ;  /* 0x00000011ff097219 */ /* 0x000fe40000011609 */
[----:B------:R-:W-:Y:S01]  /*4790*/  SEL R0, R19, R0, !P0 ;  /* 0x0000000013007207 */ /* 0x000fe20004000000 */
[----:B------:R-:W-:Y:S01]  /*47a0*/  IMAD.HI.U32 R12, R11, R16, RZ ;  /* 0x000000100b0c7227 */ /* 0x000fe200078e00ff */
[----:B------:R-:W-:Y:S03]  /*47b0*/  SEL R9, R24, R9, !P4 ;  /* 0x0000000918097207 */ /* 0x000fe60006000000 */
[-C--:B------:R-:W-:Y:S01]  /*47c0*/  IMAD.HI.U32 R8, R0, R4.reuse, RZ ;  /* 0x0000000400087227 */ /* 0x080fe200078e00ff */
[----:B------:R-:W-:Y:S03]  /*47d0*/  SHF.R.U32.HI R12, RZ, R17, R12 ;  /* 0x00000011ff0c7219 */ /* 0x000fe6000001160c */
[----:B------:R-:W-:Y:S01]  /*47e0*/  IMAD.HI.U32 R2, R9, R4, RZ ;  /* 0x0000000409027227 */ /* 0x000fe200078e00ff */
[-C--:B------:R-:W-:Y:S02]  /*47f0*/  @P2 SHF.R.U32.HI R0, RZ, R5.reuse, R8 ;  /* 0x00000005ff002219 */ /* 0x080fe40000011608 */
[----:B------:R-:W-:Y:S02]  /*4800*/  SHF.R.U32.HI R8, RZ, R18, R13 ;  /* 0x00000012ff087219 */ /* 0x000fe4000001160d */
[----:B------:R-:W-:Y:S01]  /*4810*/  @P2 SHF.R.U32.HI R9, RZ, R5, R2 ;  /* 0x00000005ff092219 */ /* 0x000fe20000011602 */
[----:B------:R-:W-:Y:S01]  /*4820*/  IMAD R0, R40, R0, RZ ;  /* 0x0000000028007224 */ /* 0x000fe200078e02ff */
[----:B------:R-:W-:Y:S02]  /*4830*/  SEL R8, R10, R8, !P0 ;  /* 0x000000080a087207 */ /* 0x000fe40004000000 */
[----:B------:R-:W-:Y:S01]  /*4840*/  SEL R2, R11, R12, !P4 ;  /* 0x0000000c0b027207 */ /* 0x000fe20006000000 */
[----:B------:R-:W-:Y:S01]  /*4850*/  IMAD R12, R40, R9, RZ ;  /* 0x00000009280c7224 */ /* 0x000fe200078e02ff */
[C---:B------:R-:W-:Y:S01]  /*4860*/  ISETP.GE.AND P0, PT, R8.reuse, R0, PT ;  /* 0x000000000800720c */ /* 0x040fe20003f06270 */
[----:B------:R-:W-:Y:S03]  /*4870*/  IMAD.HI.U32 R0, R8, R4, RZ ;  /* 0x0000000408007227 */ /* 0x000fe600078e00ff */
[----:B------:R-:W-:Y:S02]  /*4880*/  ISETP.GE.OR P0, PT, R2, R12, P0 ;  /* 0x0000000c0200720c */ /* 0x000fe40000706670 */
[-C--:B------:R-:W-:Y:S04]  /*4890*/  SHF.R.U32.HI R0, RZ, R5.reuse, R0 ;  /* 0x00000005ff007219 */ /* 0x080fe80000011600 */
[----:B------:R-:W-:Y:S05]  /*48a0*/  SEL R13, R8, R0, !P2 ;  /* 0x00000000080d7207 */ /* 0x000fea0005000000 */
[----:B------:R-:W-:Y:S02]  /*48b0*/  IMAD.MOV R12, RZ, RZ, -R13 ;  /* 0x000000ffff0c7224 */ /* 0x000fe400078e0a0d */
[----:B------:R-:W-:Y:S04]  /*48c0*/  @!P0 IMAD.HI.U32 R0, R2, R4, RZ ;  /* 0x0000000402008227 */ /* 0x000fe800078e00ff */
[----:B------:R-:W-:Y:S01]  /*48d0*/  IMAD R12, R40, R12, R8 ;  /* 0x0000000c280c7224 */ /* 0x000fe200078e0208 */
[----:B------:R-:W-:Y:S04]  /*48e0*/  @!P0 SHF.R.U32.HI R0, RZ, R5, R0 ;  /* 0x00000005ff008219 */ /* 0x000fe80000011600 */
[----:B------:R-:W-:Y:S04]  /*48f0*/  @!P0 SEL R0, R2, R0, !P2 ;  /* 0x0000000002008207 */ /* 0x000fe80005000000 */
[----:B------:R-:W-:Y:S01]  /*4900*/  @!P0 IADD3 R13, PT, PT, R13, -R0, RZ ;  /* 0x800000000d0d8210 */ /* 0x000fe20007ffe0ff */
[----:B------:R-:W-:Y:S01]  /*4910*/  @!P0 IMAD R0, R9, R12, R0 ;  /* 0x0000000c09008224 */ /* 0x000fe200078e0200 */
[----:B------:R-:W-:Y:S01]  /*4920*/  IADD3 R9, PT, PT, -R8, RZ, RZ ;  /* 0x000000ff08097210 */ /* 0x000fe20007ffe1ff */
[--C-:B------:R-:W-:Y:S02]  /*4930*/  IMAD.MOV R12, RZ, RZ, -R2.reuse ;  /* 0x000000ffff0c7224 */ /* 0x100fe400078e0a02 */
[----:B------:R-:W-:Y:S02]  /*4940*/  @!P0 IMAD R8, R13, R40, R2 ;  /* 0x000000280d088224 */ /* 0x000fe400078e0202 */
[----:B------:R-:W-:Y:S02]  /*4950*/  @!P0 IMAD.MOV.U32 R2, RZ, RZ, R0 ;  /* 0x000000ffff028224 */ /* 0x000fe400078e0000 */
[----:B------:R-:W-:Y:S02]  /*4960*/  IMAD R11, R3, R12, R11 ;  /* 0x0000000c030b7224 */ /* 0x000fe400078e020b */
[----:B------:R-:W-:Y:S02]  /*4970*/  IMAD R10, R6, R9, R10 ;  /* 0x00000009060a7224 */ /* 0x000fe400078e020a */
[----:B------:R-:W-:Y:S02]  /*4980*/  IMAD R11, R2, R3, R11 ;  /* 0x00000003020b7224 */ /* 0x000fe400078e020b */
[----:B------:R-:W-:Y:S02]  /*4990*/  IMAD R10, R8, R6, R10 ;  /* 0x00000006080a7224 */ /* 0x000fe400078e020a */
.L_x_91:
[----:B------:R-:W-:Y:S05]  /*49a0*/  BRA.U UP1, `(.L_x_92) ;  /* 0x0000000101107547 */ /* 0x000fea000b800000 */
[----:B------:R-:W-:Y:S04]  /*49b0*/  MOV R2, UR6 ;  /* 0x0000000600027c02 */ /* 0x000fe80008000f00 */
[----:B------:R-:W-:Y:S04]  /*49c0*/  SHF.L.U32 R2, R2, 0x1f, RZ ;  /* 0x0000001f02027819 */ /* 0x000fe800000006ff */
[----:B------:R-:W2:Y:S02]  /*49d0*/  SYNCS.PHASECHK.TRANS64.TRYWAIT P0, [UR7+0xc8], R2 ;  /* 0x0000c802ff0075a7 */ /* 0x000ea40008001107 */
[----:B--2---:R-:W-:Y:S05]  /*49e0*/  @!P0 BRA `(.L_x_93) ;  /* 0x0000005800788947 */ /* 0x004fea0003800000 */
.L_x_92:
[----:B------:R-:W-:Y:S02]  /*49f0*/  R2UR UR42, R15 ;  /* 0x000000000f2a72ca */ /* 0x000fe400000e0000 */
[----:B------:R-:W-:Y:S02]  /*4a00*/  R2UR UR43, R14 ;  /* 0x000000000e2b72ca */ /* 0x000fe400000e0000 */
[----:B------:R-:W-:Y:S02]  /*4a10*/  ISETP.NE.U32.AND P2, PT, RZ, UR4, PT ;  /* 0x00000004ff007c0c */ /* 0x000fe4000bf45070 */
[----:B------:R-:W-:Y:S02]  /*4a20*/  SHF.L.U32 R14, R29, 0x1f, RZ ;  /* 0x0000001f1d0e7819 */ /* 0x000fe400000006ff */
[----:B------:R-:W-:Y:S05]  /*4a30*/  ISETP.NE.AND.EX P2, PT, RZ, UR5, PT, P2 ;  /* 0x00000005ff007c0c */ /* 0x000fea000bf45320 */
[----:B------:R-:W-:Y:S02]  /*4a40*/  USHF.L.U32 UR42, UR42, 0x8, URZ ;  /* 0x000000082a2a7899 */ /* 0x000fe400080006ff */
[----:B------:R-:W-:Y:S01]  /*4a50*/  USHF.L.U32 UR43, UR43, 0x6, URZ ;  /* 0x000000062b2b7899 */ /* 0x000fe200080006ff */
[----:B------:R-:W-:Y:S11]  /*4a60*/  BRA.U !UP4, `(.L_x_94) ;  /* 0x000000010c347547 */ /* 0x000ff6000b800000 */
[----:B------:R-:W-:Y:S01]  /*4a70*/  UPLOP3.LUT UP0, UPT, UPT, UPT, UP3, 0x80, 0x8 ;  /* 0x000000000008789c */ /* 0x000fe20003f0f030 */
[----:B--2---:R-:W-:Y:S02]  /*4a80*/  HFMA2 R0, -RZ, RZ, 0, 5.9604644775390625e-08 ;  /* 0x00000001ff007431 */ /* 0x004fe400000001ff */
[----:B------:R-:W-:Y:S03]  /*4a90*/  IMAD.MOV.U32 R92, RZ, RZ, 0x1 ;  /* 0x00000001ff5c7424 */ /* 0x000fe600078e00ff */
[----:B------:R-:W-:Y:S05]  /*4aa0*/  PLOP3.LUT P0, PT, PT, PT, UP0, 0x80, 0x8 ;  /* 0x000000000008781c */ /* 0x000fea0003f0f008 */
[----:B------:R-:W2:Y:S01]  /*4ab0*/  @UP0 LDCU.64 UR10, c[0x0][0x888] ;  /* 0x00011100ff0a07ac */ /* 0x000ea20008000a00 */
[----:B------:R-:W-:Y:S07]  /*4ac0*/  @UP0 UIMAD UR8, UR36, UR4, URZ ;  /* 0x00000004240802a4 */ /* 0x000fee000f8e02ff */
[----:B------:R-:W-:Y:S01]  /*4ad0*/  @!P0 PRMT R92, R0, 0x7610, R92 ;  /* 0x00007610005c8816 */ /* 0x000fe2000000005c */
[----:B--2---:R-:W-:Y:S03]  /*4ae0*/  @UP0 UIMAD.WIDE UR10, UR8, 0x4, UR10 ;  /* 0x00000004080a08a5 */ /* 0x004fe6000f8e020a */
[----:B------:R-:W2:Y:S03]  /*4af0*/  @!UP0 LDCU UR8, c[0x0][0x880] ;  /* 0x00011000ff0887ac */ /* 0x000ea60008000800 */
[----:B------:R-:W-:Y:S01]  /*4b00*/  IMAD.U32 R8, RZ, RZ, UR10 ;  /* 0x0000000aff087e24 */ /* 0x000fe2000f8e00ff */
[----:B------:R-:W-:Y:S05]  /*4b10*/  MOV R9, UR11 ;  /* 0x0000000b00097c02 */ /* 0x000fea0008000f00 */
[----:B-----5:R4:W5:Y:S02]  /*4b20*/  @P0 LDG.E R49, desc[UR46][R8.64] ;  /* 0x0000002e08310981 */ /* 0x020964000c1e1900 */
[----:B--2-4-:R-:W-:Y:S07]  /*4b30*/  @!P0 IMAD.U32 R49, RZ, RZ, UR8 ;  /* 0x00000008ff318e24 */ /* 0x014fee000f8e00ff */
.L_x_94:
[----:B-----5:R-:W-:Y:S01]  /*4b40*/  @!P2 FSETP.EQ.AND P0, PT, R49, RZ, PT ;  /* 0x000000ff3100a20b */ /* 0x020fe20003f02000 */
[----:B------:R-:W-:Y:S01]  /*4b50*/  @!UPT UIADD3 URZ, UPT, UPT, URZ, URZ, URZ ;  /* 0x000000fffffff290 */ /* 0x000fe2000fffe0ff */
[----:B------:R-:W-:Y:S11]  /*4b60*/  @!P2 BRA `(.L_x_95) ;  /* 0x000000000014a947 */ /* 0x000ff60003800000 */
[----:B------:R-:W-:Y:S02]  /*4b70*/  LOP3.LUT P2, RZ, R92, 0xff, RZ, 0xc0, !PT ;  /* 0x000000ff5cff7812 */ /* 0x000fe4000784c0ff */
[----:B------:R-:W-:Y:S04]  /*4b80*/  PLOP3.LUT P0, PT, PT, PT, UP0, 0x80, 0x8 ;  /* 0x000000000008781c */ /* 0x000fe80003f0f008 */
[----:B------:R-:W-:Y:S07]  /*4b90*/  PLOP3.LUT P0, PT, P0, PT, PT, 0x8, 0x80 ;  /* 0x000000000080781c */ /* 0x000fee000070e170 */
[----:B------:R-:W-:Y:S11]  /*4ba0*/  @P2 FSETP.EQ.AND P0, PT, R49, RZ, PT ;  /* 0x000000ff3100220b */ /* 0x000ff60003f02000 */
[----:B------:R-:W-:Y:S02]  /*4bb0*/  @!UPT UIADD3 URZ, UPT, UPT, URZ, URZ, URZ ;  /* 0x000000fffffff290 */ /* 0x000fe4000fffe0ff */
.L_x_95:
[----:B------:R-:W4:Y:S01]  /*4bc0*/  SYNCS.PHASECHK.TRANS64.TRYWAIT P2, [UR7+0xa0], R14 ;  /* 0x0000a00eff0075a7 */ /* 0x000f220008041107 */
[----:B------:R-:W-:Y:S04]  /*4bd0*/  ELECT P4, URZ, PT ;  /* 0x0000000000ff782f */ /* 0x000fe80003880000 */
[----:B------:R-:W-:Y:S11]  /*4be0*/  PLOP3.LUT P4, PT, P0, P4, PT, 0xf2, 0x2f ;  /* 0x00000000002f781c */ /* 0x000ff60000789e72 */
[----:B------:R-:W-:Y:S02]  /*4bf0*/  @!UPT UIADD3 URZ, UPT, UPT, URZ, URZ, URZ ;  /* 0x000000fffffff290 */ /* 0x000fe4000fffe0ff */
[----:B-1----:R-:W-:Y:S05]  /*4c00*/  @!P4 IADD3 R8, P0, PT, R30, 0x580, RZ ;  /* 0x000005801e08c810 */ /* 0x002fea0007f1e0ff */
[----:B--2---:R-:W-:Y:S01]  /*4c10*/  @!P4 IMAD.X R2, RZ, RZ, R31, P0 ;  /* 0x000000ffff02c224 */ /* 0x004fe200000e061f */
[----:B----4-:R-:W-:Y:S07]  /*4c20*/  @!P2 BRA `(.L_x_96) ;  /* 0x000000580000a947 */ /* 0x010fee0003800000 */
.L_x_194:
[----:B------:R-:W-:Y:S01]  /*4c30*/  @!P4 R2UR UR9, R8 ;  /* 0x000000000809c2ca */ /* 0x000fe200000e0000 */
[----:B------:R-:W-:Y:S01]  /*4c40*/  VOTEU.ALL UP1, P4 ;  /* 0x0000000000ff7886 */ /* 0x000fe20002020000 */
[----:B------:R-:W-:Y:S01]  /*4c50*/  @!P4 R2UR UR8, R2 ;  /* 0x000000000208c2ca */ /* 0x000fe200000e0000 */
[----:B------:R-:W-:Y:S01]  /*4c60*/  VOTEU.ALL UP2, P4 ;  /* 0x0000000000ff7886 */ /* 0x000fe20002040000 */
[----:B------:R-:W-:Y:S01]  /*4c70*/  UMOV UR16, 0x0 ;  /* 0x0000000000107882 */ /* 0x000fe20000000000 */
[----:B------:R-:W-:Y:S01]  /*4c80*/  UMOV UR17, 0x10000000 ;  /* 0x1000000000117882 */ /* 0x000fe20000000000 */
[----:B------:R-:W-:Y:S01]  /*4c90*/  @!UP1 UIADD3 UR40, UPT, UPT, UR7, 0x200, URZ ;  /* 0x0000020007289890 */ /* 0x000fe2000fffe0ff */
[----:B-1----:R-:W-:Y:S01]  /*4ca0*/  @!P4 IMAD.MOV.U32 R0, RZ, RZ, 0x2000 ;  /* 0x00002000ff00c424 */ /* 0x002fe200078e00ff */
[----:B------:R-:W-:Y:S01]  /*4cb0*/  UMOV UR44, UR36 ;  /* 0x00000024002c7c82 */ /* 0x000fe20008000000 */
[----:B------:R-:W-:Y:S01]  /*4cc0*/  @!UP1 UIADD3 UR10, UPT, UPT, UR42, 0x80, URZ ;  /* 0x000000802a0a9890 */ /* 0x000fe2000fffe0ff */
[----:B------:R-:W-:Y:S01]  /*4cd0*/  UMOV UR11, UR43 ;  /* 0x0000002b000b7c82 */ /* 0x000fe20008000000 */
[----:B------:R-:W-:Y:S02]  /*4ce0*/  UMOV UR12, UR36 ;  /* 0x00000024000c7c82 */ /* 0x000fe40008000000 */
[----:B------:R-:W-:Y:S01]  /*4cf0*/  IMAD.U32 R8, RZ, RZ, UR9 ;  /* 0x00000009ff087e24 */ /* 0x000fe2000f8e00ff */
[----:B------:R-:W-:Y:S01]  /*4d00*/  UMOV UR9, UR41 ;  /* 0x0000002900097c82 */ /* 0x000fe20008000000 */
[----:B------:R-:W-:Y:S01]  /*4d10*/  IMAD.U32 R9, RZ, RZ, UR8 ;  /* 0x00000008ff097e24 */ /* 0x000fe2000f8e00ff */
[----:B------:R-:W-:Y:S02]  /*4d20*/  @!UP1 UIADD3 UR8, UPT, UPT, UR7, 0x1200, URZ ;  /* 0x0000120007089890 */ /* 0x000fe4000fffe0ff */
[----:B------:R-:W-:Y:S01]  /*4d30*/  @!P4 R2UR UR18, R8 ;  /* 0x000000000812c2ca */ /* 0x000fe200000e0000 */
[----:B------:R-:W-:Y:S01]  /*4d40*/  VOTEU.ALL UP1, P4 ;  /* 0x0000000000ff7886 */ /* 0x000fe20002020000 */
[----:B------:R-:W-:Y:S01]  /*4d50*/  @!P4 R2UR UR19, R9 ;  /* 0x000000000913c2ca */ /* 0x000fe200000e0000 */
[----:B------:R-:W-:Y:S01]  /*4d60*/  UPRMT UR14, UR37, 0x654, UR41 ;  /* 0x00000654250e7896 */ /* 0x000fe20008000029 */
[----:B------:R-:W-:Y:S05]  /*4d70*/  @!P4 IADD3 R8, P0, PT, R30, 0x580, RZ ;  /* 0x000005801e08c810 */ /* 0x000fea0007f1e0ff */
[----:B------:R-:W-:Y:S06]  /*4d80*/  @!P4 IMAD.X R2, RZ, RZ, R31, P0 ;  /* 0x000000ffff02c224 */ /* 0x000fec00000e061f */
[----:B------:R1:W-:Y:S01]  /*4d90*/  @!UP2 UTMALDG.3D [UR40], [UR18], desc[UR16] ;  /* 0x000010281200a5b4 */ /* 0x0003e20008011000 */
[----:B------:R1:W-:Y:S01]  /*4da0*/  @!UP1 UTMALDG.3D [UR8], [UR18], desc[UR16] ;  /* 0x00001008120095b4 */ /* 0x0003e20008011000 */
[----:B------:R1:W-:Y:S01]  /*4db0*/  @!P4 SYNCS.ARRIVE.TRANS64.RED.A0TR RZ, [UR7+0x80], R0 ;  /* 0x00008000ffffc9a7 */ /* 0x0003e20008300407 */
[----:B------:R-:W-:Y:S01]  /*4dc0*/  SYNCS.ARRIVE.TRANS64.RED.A1T0 RZ, [UR14], RZ ;  /* 0x000000ffffff79a7 */ /* 0x000fe2000810040e */
[----:B------:R-:W2:Y:S02]  /*4dd0*/  SYNCS.PHASECHK.TRANS64.TRYWAIT P2, [UR7+0xa8], R14 ;  /* 0x0000a80eff0075a7 */ /* 0x000ea40008041107 */
[----:B-12---:R-:W-:Y:S05]  /*4de0*/  @!P2 BRA `(.L_x_97) ;  /* 0x0000005400a8a947 */ /* 0x006fea0003800000 */
.L_x_196:
        /* <DEDUP_REMOVED lines=8> */
[----:B------:R-:W-:Y:S01]  /*4e70*/  @!UP1 UIADD3 UR32, UPT, UPT, UR7, 0x2200, URZ ;  /* 0x0000220007209890 */ /* 0x000fe2000fffe0ff */
[----:B------:R-:W-:Y:S01]  /*4e80*/  UMOV UR35, UR43 ;  /* 0x0000002b00237c82 */ /* 0x000fe20008000000 */
[----:B------:R-:W-:Y:S03]  /*4e90*/  @!UP1 UIADD3 UR10, UPT, UPT, UR42, 0xa0, URZ ;  /* 0x000000a02a0a9890 */ /* 0x000fe6000fffe0ff */
[----:B------:R-:W-:Y:S01]  /*4ea0*/  IMAD.U32 R8, RZ, RZ, UR9 ;  /* 0x00000009ff087e24 */ /* 0x000fe2000f8e00ff */
[----:B------:R-:W-:Y:S01]  /*4eb0*/  UMOV UR9, UR33 ;  /* 0x0000002100097c82 */ /* 0x000fe20008000000 */
[----:B------:R-:W-:Y:S01]  /*4ec0*/  IMAD.U32 R9, RZ, RZ, UR8 ;  /* 0x00000008ff097e24 */ /* 0x000fe2000f8e00ff */
[----:B------:R-:W-:Y:S02]  /*4ed0*/  @!UP1 UIADD3 UR8, UPT, UPT, UR7, 0x3200, URZ ;  /* 0x0000320007089890 */ /* 0x000fe4000fffe0ff */
[----:B------:R-:W-:Y:S01]  /*4ee0*/  @!P4 R2UR UR18, R8 ;  /* 0x000000000812c2ca */ /* 0x000fe200000e0000 */
[----:B------:R-:W-:Y:S01]  /*4ef0*/  VOTEU.ALL UP1, P4 ;  /* 0x0000000000ff7886 */ /* 0x000fe20002020000 */
[----:B------:R-:W-:Y:S01]  /*4f00*/  @!P4 R2UR UR19, R9 ;  /* 0x000000000913c2ca */ /* 0x000fe200000e0000 */
[----:B------:R-:W-:Y:S01]  /*4f10*/  UMOV UR11, UR43 ;  /* 0x0000002b000b7c82 */ /* 0x000fe20008000000 */
[----:B------:R-:W-:Y:S01]  /*4f20*/  UMOV UR12, UR36 ;  /* 0x00000024000c7c82 */ /* 0x000fe20008000000 */
[----:B------:R-:W-:Y:S01]  /*4f30*/  UPRMT UR14, UR37, 0x654, UR33 ;  /* 0x00000654250e7896 */ /* 0x000fe20008000021 */
[----:B------:R-:W-:Y:S05]  /*4f40*/  @!P4 IADD3 R8, P0, PT, R30, 0x580, RZ ;  /* 0x000005801e08c810 */ /* 0x000fea0007f1e0ff */
[----:B------:R-:W-:Y:S04]  /*4f50*/  @!P4 IMAD.X R2, RZ, RZ, R31, P0 ;  /* 0x000000ffff02c224 */ /* 0x000fe800000e061f */
[----:B------:R1:W-:Y:S01]  /*4f60*/  @!UP2 UTMALDG.3D [UR32], [UR18], desc[UR16] ;  /* 0x000010201200a5b4 */ /* 0x0003e20008011000 */
[----:B------:R1:W-:Y:S01]  /*4f70*/  @!UP1 UTMALDG.3D [UR8], [UR18], desc[UR16] ;  /* 0x00001008120095b4 */ /* 0x0003e20008011000 */
[----:B------:R1:W-:Y:S01]  /*4f80*/  @!P4 SYNCS.ARRIVE.TRANS64.RED.A0TR RZ, [UR7+0x88], R0 ;  /* 0x00008800ffffc9a7 */ /* 0x0003e20008300407 */
[----:B------:R-:W-:Y:S01]  /*4f90*/  SYNCS.ARRIVE.TRANS64.RED.A1T0 RZ, [UR14], RZ ;  /* 0x000000ffffff79a7 */ /* 0x000fe2000810040e */
[----:B------:R-:W2:Y:S02]  /*4fa0*/  SYNCS.PHASECHK.TRANS64.TRYWAIT P2, [UR7+0xb0], R14 ;  /* 0x0000b00eff0075a7 */ /* 0x000ea40008041107 */
[----:B-12---:R-:W-:Y:S05]  /*4fb0*/  @!P2 BRA `(.L_x_98) ;  /* 0x00000054004ca947 */ /* 0x006fea0003800000 */
.L_x_198:
[----:B------:R-:W2:Y:S01]  /*4fc0*/  LDC.64 R12, c[0x0][0xb18] ;  /* 0x0002c600ff0c7b82 */ /* 0x000ea20000000a00 */
[----:B------:R-:W-:Y:S01]  /*4fd0*/  @!P4 R2UR UR8, R2 ;  /* 0x000000000208c2ca */ /* 0x000fe200000e0000 */
[----:B------:R-:W-:Y:S01]  /*4fe0*/  VOTEU.ALL UP1, P4 ;  /* 0x0000000000ff7886 */ /* 0x000fe20002020000 */
[----:B------:R-:W-:Y:S01]  /*4ff0*/  @!P4 R2UR UR9, R8 ;  /* 0x000000000809c2ca */ /* 0x000fe200000e0000 */
[----:B------:R-:W-:Y:S01]  /*5000*/  VOTEU.ALL UP2, P4 ;  /* 0x0000000000ff7886 */ /* 0x000fe20002040000 */
[----:B------:R-:W-:Y:S03]  /*5010*/  UMOV UR16, 0x0 ;  /* 0x0000000000107882 */ /* 0x000fe60000000000 */
[----:B------:R-:W4:Y:S01]  /*5020*/  @!P1 LDC R2, c[0x0][0xb0c] ;  /* 0x0002c300ff029b82 */ /* 0x000f220000000800 */
[----:B------:R-:W-:Y:S01]  /*5030*/  @!UP1 UIADD3 UR26, UPT, UPT, UR42, 0x40, URZ ;  /* 0x000000402a1a9890 */ /* 0x000fe2000fffe0ff */
[----:B-1----:R-:W-:Y:S01]  /*5040*/  @!P4 IMAD.MOV.U32 R0, RZ, RZ, 0x2000 ;  /* 0x00002000ff00c424 */ /* 0x002fe200078e00ff */
[----:B------:R-:W-:Y:S01]  /*5050*/  @!UP1 UIADD3 UR24, UPT, UPT, UR7, 0x4200, URZ ;  /* 0x0000420007189890 */ /* 0x000fe2000fffe0ff */
[----:B------:R-:W-:Y:S01]  /*5060*/  @P3 SHF.R.U32.HI R26, RZ, 0x10, R21 ;  /* 0x00000010ff1a3819 */ /* 0x000fe20000011615 */
[----:B------:R-:W-:Y:S01]  /*5070*/  UMOV UR17, 0x10000000 ;  /* 0x1000000000117882 */ /* 0x000fe20000000000 */
[----:B------:R-:W-:Y:S01]  /*5080*/  UMOV UR27, UR43 ;  /* 0x0000002b001b7c82 */ /* 0x000fe20008000000 */
[----:B------:R-:W-:Y:S01]  /*5090*/  UMOV UR28, UR36 ;  /* 0x00000024001c7c82 */ /* 0x000fe20008000000 */
[----:B------:R-:W-:Y:S01]  /*50a0*/  IMAD.U32 R9, RZ, RZ, UR8 ;  /* 0x00000008ff097e24 */ /* 0x000fe2000f8e00ff */
[----:B------:R-:W-:Y:S01]  /*50b0*/  @!UP1 UIADD3 UR10, UPT, UPT, UR42, 0xc0, URZ ;  /* 0x000000c02a0a9890 */ /* 0x000fe2000fffe0ff */
[----:B------:R-:W-:Y:S01]  /*50c0*/  IMAD.U32 R8, RZ, RZ, UR9 ;  /* 0x00000009ff087e24 */ /* 0x000fe2000f8e00ff */
[----:B------:R-:W-:Y:S01]  /*50d0*/  @!UP1 UIADD3 UR8, UPT, UPT, UR7, 0x5200, URZ ;  /* 0x0000520007089890 */ /* 0x000fe2000fffe0ff */
[----:B------:R-:W-:Y:S01]  /*50e0*/  VIADD R28, R28, 0x1 ;  /* 0x000000011c1c7836 */ /* 0x000fe20000000000 */
[----:B------:R-:W-:Y:S01]  /*50f0*/  @!P4 R2UR UR19, R9 ;  /* 0x000000000913c2ca */ /* 0x000fe200000e0000 */
[----:B------:R-:W-:Y:S01]  /*5100*/  VOTEU.ALL UP1, P4 ;  /* 0x0000000000ff7886 */ /* 0x000fe20002020000 */
[----:B------:R-:W-:Y:S01]  /*5110*/  @!P4 R2UR UR18, R8 ;  /* 0x000000000812c2ca */ /* 0x000fe200000e0000 */
[----:B------:R-:W-:Y:S01]  /*5120*/  UMOV UR9, UR25 ;  /* 0x0000001900097c82 */ /* 0x000fe20008000000 */
[----:B------:R-:W1:Y:S01]  /*5130*/  LDC.64 R8, c[0x0][0xb10] ;  /* 0x0002c400ff087b82 */ /* 0x000e620000000a00 */
[----:B------:R-:W-:Y:S01]  /*5140*/  UMOV UR11, UR43 ;  /* 0x0000002b000b7c82 */ /* 0x000fe20008000000 */
[----:B------:R-:W-:Y:S01]  /*5150*/  UMOV UR12, UR36 ;  /* 0x00000024000c7c82 */ /* 0x000fe20008000000 */
[----:B------:R-:W-:Y:S08]  /*5160*/  UPRMT UR14, UR37, 0x654, UR25 ;  /* 0x00000654250e7896 */ /* 0x000ff00008000019 */
[----:B------:R1:W-:Y:S01]  /*5170*/  @!UP2 UTMALDG.3D [UR24], [UR18], desc[UR16] ;  /* 0x000010181200a5b4 */ /* 0x0003e20008011000 */
[----:B------:R1:W-:Y:S01]  /*5180*/  @!UP1 UTMALDG.3D [UR8], [UR18], desc[UR16] ;  /* 0x00001008120095b4 */ /* 0x0003e20008011000 */
[----:B------:R5:W-:Y:S01]  /*5190*/  @!P4 SYNCS.ARRIVE.TRANS64.RED.A0TR RZ, [UR7+0x90], R0 ;  /* 0x00009000ffffc9a7 */ /* 0x000be20008300407 */
[C---:B-1----:R-:W-:Y:S01]  /*51a0*/  @!P1 IMAD.HI.U32 R8, R11.reuse, R8, RZ ;  /* 0x000000080b089227 */ /* 0x042fe200078e00ff */
[----:B--2---:R-:W-:Y:S02]  /*51b0*/  @!P1 ISETP.NE.AND P0, PT, R12, 0x1, PT ;  /* 0x000000010c00980c */ /* 0x004fe40003f05270 */
[----:B----4-:R-:W-:Y:S01]  /*51c0*/  @!P1 ISETP.NE.AND P2, PT, R2, 0x1, PT ;  /* 0x000000010200980c */ /* 0x010fe20003f45270 */
[C---:B------:R-:W-:Y:S01]  /*51d0*/  @!P1 IMAD.HI.U32 R13, R10.reuse, R13, RZ ;  /* 0x0000000d0a0d9227 */ /* 0x040fe200078e00ff */
[----:B------:R-:W-:Y:S04]  /*51e0*/  @!P1 SHF.R.U32.HI R8, RZ, R9, R8 ;  /* 0x00000009ff089219 */ /* 0x000fe80000011608 */
[----:B------:R-:W-:Y:S01]  /*51f0*/  @!P1 SEL R8, R11, R8, !P2 ;  /* 0x000000080b089207 */ /* 0x000fe20005000000 */
[----:B------:R-:W-:Y:S01]  /*5200*/  SYNCS.ARRIVE.TRANS64.RED.A1T0 RZ, [UR14], RZ ;  /* 0x000000ffffff79a7 */ /* 0x000fe2000810040e */
[----:B------:R-:W1:Y:S01]  /*5210*/  SYNCS.PHASECHK.TRANS64.TRYWAIT P5, [UR7+0xb8], R14 ;  /* 0x0000b80eff0075a7 */ /* 0x000e6200080a1107 */
[----:B-----5:R-:W2:Y:S02]  /*5220*/  @!P1 LDC R0, c[0x0][0xb20] ;  /* 0x0002c800ff009b82 */ /* 0x020ea40000000800 */
[----:B--2---:R-:W-:Y:S04]  /*5230*/  @!P1 SHF.R.U32.HI R0, RZ, R0, R13 ;  /* 0x00000000ff009219 */ /* 0x004fe8000001160d */
[----:B------:R-:W-:Y:S05]  /*5240*/  @!P1 SEL R9, R10, R0, !P0 ;  /* 0x000000000a099207 */ /* 0x000fea0004000000 */
[----:B------:R-:W-:Y:S02]  /*5250*/  @!P1 IMAD.IADD R0, R9, 0x1, -R8 ;  /* 0x0000000109009824 */ /* 0x000fe400078e0a08 */
[----:B------:R-:W-:Y:S02]  /*5260*/  @!P1 IMAD.IADD R8, R8, 0x1, -R9 ;  /* 0x0000000108089824 */ /* 0x000fe400078e0a09 */
[----:B------:R-:W-:Y:S02]  /*5270*/  @!P1 IMAD R11, R0, R2, R11 ;  /* 0x00000002000b9224 */ /* 0x000fe400078e020b */
[----:B------:R-:W-:Y:S01]  /*5280*/  @!P1 IMAD R10, R8, R12, R10 ;  /* 0x0000000c080a9224 */ /* 0x000fe200078e020a */
[----:B-1----:R-:W-:Y:S06]  /*5290*/  @!P5 BRA `(.L_x_99) ;  /* 0x0000005000acd947 */ /* 0x002fec0003800000 */
.L_x_200:
[----:B------:R-:W-:Y:S01]  /*52a0*/  @!P4 IADD3 R2, P0, PT, R30, 0x580, RZ ;  /* 0x000005801e02c810 */ /* 0x000fe20007f1e0ff */
[----:B------:R-:W-:Y:S01]  /*52b0*/  VOTEU.ALL UP1, P4 ;  /* 0x0000000000ff7886 */ /* 0x000fe20002020000 */
[----:B------:R-:W-:Y:S01]  /*52c0*/  VOTEU.ALL UP2, P4 ;  /* 0x0000000000ff7886 */ /* 0x000fe20002040000 */
[----:B------:R-:W-:Y:S01]  /*52d0*/  UMOV UR14, 0x0 ;  /* 0x00000000000e7882 */ /* 0x000fe20000000000 */
[----:B------:R-:W-:Y:S01]  /*52e0*/  @!P4 R2UR UR9, R2 ;  /* 0x000000000209c2ca */ /* 0x000fe200000e0000 */
[----:B-1----:R-:W-:Y:S01]  /*52f0*/  @!P4 IMAD.X R0, RZ, RZ, R31, P0 ;  /* 0x000000ffff00c224 */ /* 0x002fe200000e061f */
[----:B------:R-:W-:Y:S01]  /*5300*/  @!UP1 UIADD3 UR17, UPT, UPT, UR7, 0x98, URZ ;  /* 0x0000009807119890 */ /* 0x000fe2000fffe0ff */
[----:B------:R-:W-:Y:S01]  /*5310*/  ISETP.NE.AND P0, PT, R28, 0x2, PT ;  /* 0x000000021c00780c */ /* 0x000fe20003f05270 */
[----:B------:R-:W-:Y:S01]  /*5320*/  @!UP1 UIADD3 UR18, UPT, UPT, UR42, 0x60, URZ ;  /* 0x000000602a129890 */ /* 0x000fe2000fffe0ff */
[----:B------:R-:W-:Y:S01]  /*5330*/  LOP3.LUT R29, R29, 0x1, RZ, 0x3c, !PT ;  /* 0x000000011d1d7812 */ /* 0x000fe200078e3cff */
[----:B------:R-:W-:Y:S01]  /*5340*/  @!UP1 UIADD3 UR16, UPT, UPT, UR7, 0x6200, URZ ;  /* 0x0000620007109890 */ /* 0x000fe2000fffe0ff */
[----:B------:R-:W-:Y:S01]  /*5350*/  @!P4 R2UR UR8, R0 ;  /* 0x000000000008c2ca */ /* 0x000fe200000e0000 */
[----:B------:R-:W-:Y:S01]  /*5360*/  UMOV UR15, 0x10000000 ;  /* 0x10000000000f7882 */ /* 0x000fe20000000000 */
[----:B------:R-:W-:Y:S01]  /*5370*/  UMOV UR19, UR43 ;  /* 0x0000002b00137c82 */ /* 0x000fe20008000000 */
[----:B------:R-:W-:Y:S01]  /*5380*/  UMOV UR20, UR36 ;  /* 0x0000002400147c82 */ /* 0x000fe20008000000 */
[----:B------:R-:W-:Y:S01]  /*5390*/  @!UP1 UIADD3 UR10, UPT, UPT, UR42, 0xe0, URZ ;  /* 0x000000e02a0a9890 */ /* 0x000fe2000fffe0ff */
[----:B------:R-:W-:Y:S01]  /*53a0*/  SEL R0, RZ, 0x1, P0 ;  /* 0x00000001ff007807 */ /* 0x000fe20000000000 */
[----:B------:R-:W-:Y:S01]  /*53b0*/  IMAD.U32 R8, RZ, RZ, UR9 ;  /* 0x00000009ff087e24 */ /* 0x000fe2000f8e00ff */
[----:B------:R-:W-:Y:S01]  /*53c0*/  UMOV UR11, UR43 ;  /* 0x0000002b000b7c82 */ /* 0x000fe20008000000 */
[----:B------:R-:W-:Y:S01]  /*53d0*/  UMOV UR12, UR36 ;  /* 0x00000024000c7c82 */ /* 0x000fe20008000000 */
[----:B------:R-:W-:Y:S01]  /*53e0*/  UMOV UR9, UR17 ;  /* 0x0000001100097c82 */ /* 0x000fe20008000000 */
[----:B------:R-:W-:Y:S01]  /*53f0*/  @P3 R2UR UR36, R26 ;  /* 0x000000001a2432ca */ /* 0x000fe200000e0000 */
[----:B------:R-:W-:Y:S01]  /*5400*/  IMAD.IADD R15, R10, 0x1, R90 ;  /* 0x000000010a0f7824 */ /* 0x000fe200078e025a */
[----:B------:R-:W-:Y:S01]  /*5410*/  @!P4 R2UR UR22, R8 ;  /* 0x000000000816c2ca */ /* 0x000fe200000e0000 */
[----:B------:R-:W-:Y:S01]  /*5420*/  IMAD.U32 R9, RZ, RZ, UR8 ;  /* 0x00000008ff097e24 */ /* 0x000fe2000f8e00ff */
[----:B------:R-:W-:Y:S01]  /*5430*/  @!UP1 UIADD3 UR8, UPT, UPT, UR7, 0x7200, URZ ;  /* 0x0000720007089890 */ /* 0x000fe2000fffe0ff */
[----:B------:R-:W-:Y:S01]  /*5440*/  LOP3.LUT R27, R27, R0, RZ, 0x3c, !PT ;  /* 0x000000001b1b7212 */ /* 0x000fe200078e3cff */
[----:B------:R-:W-:Y:S01]  /*5450*/  VOTEU.ALL UP1, P4 ;  /* 0x0000000000ff7886 */ /* 0x000fe20002020000 */
[----:B------:R-:W-:Y:S01]  /*5460*/  IMAD.IADD R14, R11, 0x1, R91 ;  /* 0x000000010b0e7824 */ /* 0x000fe200078e025b */
[----:B------:R-:W-:Y:S02]  /*5470*/  @!P4 R2UR UR23, R9 ;  /* 0x000000000917c2ca */ /* 0x000fe400000e0000 */
[----:B------:R-:W-:Y:S11]  /*5480*/  SEL R28, R28, RZ, P0 ;  /* 0x000000ff1c1c7207 */ /* 0x000ff60000000000 */
[----:B------:R2:W-:Y:S01]  /*5490*/  @!UP2 UTMALDG.3D [UR16], [UR22], desc[UR14] ;  /* 0x00000e101600a5b4 */ /* 0x0005e20008011000 */
[----:B------:R2:W-:Y:S01]  /*54a0*/  @!UP1 UTMALDG.3D [UR8], [UR22], desc[UR14] ;  /* 0x00000e08160095b4 */ /* 0x0005e20008011000 */
[----:B------:R2:W-:Y:S01]  /*54b0*/  @!P4 SYNCS.ARRIVE.TRANS64.RED.A0TR RZ, [UR7+0x98], R25 ;  /* 0x00009819ffffc9a7 */ /* 0x0005e20008300407 */
[----:B------:R-:W-:Y:S01]  /*54c0*/  UPLOP3.LUT UP1, UPT, UPT, UPT, UPT, 0x80, 0x8 ;  /* 0x000000000008789c */ /* 0x000fe20003f2f070 */
[----:B------:R-:W-:Y:S01]  /*54d0*/  SYNCS.ARRIVE.TRANS64.RED.A1T0 RZ, [UR13], RZ ;  /* 0x000000ffffff79a7 */ /* 0x000fe2000810040d */
[----:B------:R-:W-:Y:S09]  /*54e0*/  @P3 BRA `(.L_x_100) ;  /* 0xfffffff000343947 */ /* 0x000ff2000383ffff */
[----:B------:R-:W-:-:S04]  /*54f0*/  SHF.L.U32 R2, R29, 0x1f, RZ ;  /* 0x0000001f1d027819 */ /* 0x000fc800000006ff */
[----:B------:R-:W1:Y:S02]  /*5500*/  SYNCS.PHASECHK.TRANS64.TRYWAIT P0, [UR7+0xa0], R2 ;  /* 0x0000a002ff0075a7 */ /* 0x000e640008001107 */
[----:B-1----:R-:W-:Y:S05]  /*5510*/  @!P0 BRA `(.L_x_101) ;  /* 0x0000005000248947 */ /* 0x002fea0003800000 */
.L_x_202:
[----:B------:R-:W4:Y:S02]  /*5520*/  SYNCS.PHASECHK.TRANS64.TRYWAIT P0, [UR7+0xa8], R2 ;  /* 0x0000a802ff0075a7 */ /* 0x000f240008001107 */
[----:B----4-:R-:W-:Y:S05]  /*5530*/  @!P0 BRA `(.L_x_102) ;  /* 0x0000005000348947 */ /* 0x010fea0003800000 */
.L_x_204:
[----:B------:R-:W4:Y:S02]  /*5540*/  SYNCS.PHASECHK.TRANS64.TRYWAIT P0, [UR7+0xb0], R2 ;  /* 0x0000b002ff0075a7 */ /* 0x000f240008001107 */
[----:B----4-:R-:W-:Y:S05]  /*5550*/  @!P0 BRA `(.L_x_103) ;  /* 0x0000005000448947 */ /* 0x010fea0003800000 */
.L_x_206:
[----:B-1----:R-:W-:-:S07]  /*5560*/  MOV R0, UR7 ;  /* 0x0000000700007c02 */ /* 0x002fce0008000f00 */
.L_x_104:
[----:B-1----:R-:W-:-:S04]  /*5570*/  SHF.L.U32 R2, R29, 0x1f, RZ ;  /* 0x0000001f1d027819 */ /* 0x002fc800000006ff */
[----:B------:R1:W4:Y:S03]  /*5580*/  SYNCS.PHASECHK.TRANS64.TRYWAIT P0, [R0+URZ+0xb8], R2 ;  /* 0x0000b802000075a7 */ /* 0x00032600080011ff */
[----:B----4-:R-:W-:Y:S05]  /*5590*/  @!P0 NANOSLEEP.SYNCS 0x989680 ;  /* 0x009896800000895d */ /* 0x010fea0003900000 */
[----:B------:R-:W4:Y:S02]  /*55a0*/  @!P0 SYNCS.PHASECHK.TRANS64 P0, [R0+URZ+0xb8], R2 ;  /* 0x0000b802000085a7 */ /* 0x000f2400080010ff */
[----:B--2-4-:R-:W-:Y:S05]  /*55b0*/  @P0 EXIT ;  /* 0x000000000000094d */ /* 0x014fea0003800000 */
[----:B------:R-:W-:Y:S05]  /*55c0*/  BRA `(.L_x_104) ;  /* 0xfffffffc00e87947 */ /* 0x000fea000383ffff */
.L_x_89:
[----:B------:R-:W-:-:S06]  /*55d0*/  UISETP.GE.AND UP1, UPT, UR10, 0x4, UPT ;  /* 0x000000040a00788c */ /* 0x000fcc000bf26270 */
[----:B------:R-:W-:-:S13]  /*55e0*/  PLOP3.LUT P0, PT, PT, PT, UP1, 0x80, 0x8 ;  /* 0x000000000008781c */ /* 0x000fda0003f0f018 */
[----:B------:R-:W-:Y:S05]  /*55f0*/  @!P0 EXIT ;  /* 0x000000000000894d */ /* 0x000fea0003800000 */
[----:B------:R-:W-:Y:S01]  /*5600*/  BAR.SYNC.DEFER_BLOCKING 0x6, 0xa0 ;  /* 0x0182800000007b1d */ /* 0x000fe20000010000 */
[C---:B------:R-:W-:Y:S01]  /*5610*/  IMAD.SHL.U32 R4, R105.reuse, 0x20, RZ ;  /* 0x0000002069047824 */ /* 0x040fe200078e00ff */
[C---:B------:R-:W-:Y:S01]  /*5620*/  SHF.L.U32 R3, R96.reuse, 0x15, RZ ;  /* 0x0000001560037819 */ /* 0x040fe200000006ff */
[----:B------:R-:W-:Y:S01]  /*5630*/  IMAD.SHL.U32 R5, R96, 0x400, RZ ;  /* 0x0000040060057824 */ /* 0x000fe200078e00ff */
[C---:B------:R-:W-:Y:S01]  /*5640*/  LOP3.LUT R106, R105.reuse, 0x60, RZ, 0xc0, !PT ;  /* 0x00000060696a7812 */ /* 0x040fe200078ec0ff */
[C---:B------:R-:W-:Y:S01]  /*5650*/  IMAD.SHL.U32 R2, R105.reuse, 0x4, RZ ;  /* 0x0000000469027824 */ /* 0x040fe200078e00ff */
[----:B------:R-:W-:Y:S02]  /*5660*/  UMOV UR48, 0x400 ;  /* 0x0000040000307882 */ /* 0x000fe40000000000 */
[----:B------:R-:W1:Y:S01]  /*5670*/  LDC R95, c[0x0][0x370] ;  /* 0x0000dc00ff5f7b82 */ /* 0x000e620000000800 */
[----:B------:R-:W-:Y:S01]  /*5680*/  ULEA UR48, UR37, UR48, 0x18 ;  /* 0x0000003025307291 */ /* 0x000fe2000f8ec0ff */
[C---:B------:R-:W-:Y:S01]  /*5690*/  LOP3.LUT R104, R4.reuse, 0xb20, RZ, 0xc0, !PT ;  /* 0x00000b2004687812 */ /* 0x040fe200078ec0ff */
[----:B------:R-:W-:Y:S01]  /*56a0*/  IMAD.U32 R46, R105, 0x10000, RZ ;  /* 0x00010000692e7824 */ /* 0x000fe200078e00ff */
[----:B------:R-:W-:Y:S01]  /*56b0*/  LOP3.LUT R4, R4, 0xc0, RZ, 0xc0, !PT ;  /* 0x000000c004047812 */ /* 0x000fe200078ec0ff */
[----:B------:R-:W-:Y:S01]  /*56c0*/  UIADD3 UR4, UPT, UPT, UR48, 0x200, URZ ;  /* 0x0000020030047890 */ /* 0x000fe2000fffe0ff */
[----:B------:R-:W-:Y:S01]  /*56d0*/  LOP3.LUT R104, R104, 0x400, R5, 0xf8, !PT ;  /* 0x0000040068687812 */ /* 0x000fe200078ef805 */
[----:B------:R-:W-:Y:S01]  /*56e0*/  HFMA2 R45, -RZ, RZ, 0, 0 ;  /* 0x00000000ff2d7431 */ /* 0x000fe200000001ff */
[----:B------:R-:W2:Y:S01]  /*56f0*/  LDC R42, c[0x0][0xb0c] ;  /* 0x0002c300ff2a7b82 */ /* 0x000ea20000000800 */
[----:B------:R-:W-:Y:S01]  /*5700*/  LOP3.LUT R2, R4, 0x18, R2, 0xf8, !PT ;  /* 0x0000001804027812 */ /* 0x000fe200078ef802 */
[----:B------:R-:W-:Y:S01]  /*5710*/  IMAD.MOV.U32 R101, RZ, RZ, 0x1 ;  /* 0x00000001ff657424 */ /* 0x000fe200078e00ff */
[----:B------:R-:W-:Y:S01]  /*5720*/  LOP3.LUT R3, R3, 0x200000, RZ, 0xc0, !PT ;  /* 0x0020000003037812 */ /* 0x000fe200078ec0ff */
[----:B------:R-:W-:Y:S01]  /*5730*/  IMAD.MOV.U32 R100, RZ, RZ, RZ ;  /* 0x000000ffff647224 */ /* 0x000fe200078e00ff */
[----:B------:R-:W-:Y:S01]  /*5740*/  LOP3.LUT R104, R104, R2, RZ, 0xfc, !PT ;  /* 0x0000000268687212 */ /* 0x000fe200078efcff */
[----:B------:R-:W-:Y:S01]  /*5750*/  IMAD.MOV.U32 R109, RZ, RZ, RZ ;  /* 0x000000ffff6d7224 */ /* 0x000fe200078e00ff */
[----:B------:R-:W-:Y:S01]  /*5760*/  MOV R97, UR4 ;  /* 0x0000000400617c02 */ /* 0x000fe20008000f00 */
[----:B------:R-:W3:Y:S01]  /*5770*/  LDC R93, c[0x0][0xb20] ;  /* 0x0002c800ff5d7b82 */ /* 0x000ee20000000800 */
[----:B------:R-:W4:Y:S01]  /*5780*/  LDS R0, [UR48+0x180] ;  /* 0x00018030ff007984 */ /* 0x000f220008000800 */
[----:B------:R-:W-:Y:S01]  /*5790*/  LOP3.LUT R103, R105, 0x2, RZ, 0xc0, !PT ;  /* 0x0000000269677812 */ /* 0x000fe200078ec0ff */
[----:B------:R-:W1:Y:S01]  /*57a0*/  LDCU.64 UR52, c[0x0][0x348] ;  /* 0x00006900ff3477ac */ /* 0x000e620008000a00 */
[----:B------:R-:W-:Y:S01]  /*57b0*/  LOP3.LUT R46, R3, 0x400000, R46, 0xf8, !PT ;  /* 0x00400000032e7812 */ /* 0x000fe200078ef82e */
[----:B------:R-:W-:Y:S01]  /*57c0*/  IMAD R104, R104, 0x2, R97 ;  /* 0x0000000268687824 */ /* 0x000fe200078e0261 */
[----:B------:R-:W-:Y:S01]  /*57d0*/  LOP3.LUT R105, R105, 0x4, RZ, 0xc0, !PT ;  /* 0x0000000469697812 */ /* 0x000fe200078ec0ff */
[----:B------:R-:W1:Y:S01]  /*57e0*/  LDCU.64 UR38, c[0x0][0x888] ;  /* 0x00011100ff2677ac */ /* 0x000e620008000a00 */
[----:B------:R-:W1:Y:S01]  /*57f0*/  LDC R41, c[0x0][0xb30] ;  /* 0x0002cc00ff297b82 */ /* 0x000e620000000800 */
[----:B------:R-:W-:Y:S01]  /*5800*/  MOV R99, RZ ;  /* 0x000000ff00637202 */ /* 0x000fe20000000f00 */
[--C-:B------:R-:W-:Y:S01]  /*5810*/  IMAD R103, R103, -0x10, R104.reuse ;  /* 0xfffffff067677824 */ /* 0x100fe200078e0268 */
[----:B------:R-:W1:Y:S01]  /*5820*/  LDCU.64 UR44, c[0x0][0x890] ;  /* 0x00011200ff2c77ac */ /* 0x000e620008000a00 */
[----:B------:R-:W-:Y:S01]  /*5830*/  IMAD R102, R105, -0x10, R104 ;  /* 0xfffffff069667824 */ /* 0x000fe200078e0268 */
[----:B------:R-:W-:-:S03]  /*5840*/  UMOV UR49, URZ ;  /* 0x000000ff00317c82 */ /* 0x000fc60008000000 */
[----:B------:R-:W1:Y:S01]  /*5850*/  LDC.64 R88, c[0x0][0xb10] ;  /* 0x0002c400ff587b82 */ /* 0x000e620000000a00 */
[----:B------:R-:W-:-:S07]  /*5860*/  UMOV UR51, URZ ;  /* 0x000000ff00337c82 */ /* 0x000fce0008000000 */
[----:B------:R-:W1:Y:S08]  /*5870*/  LDC.64 R38, c[0x0][0xb18] ;  /* 0x0002c600ff267b82 */ /* 0x000e700000000a00 */
[----:B------:R-:W1:Y:S08]  /*5880*/  LDC.64 R36, c[0x0][0xb28] ;  /* 0x0002ca00ff247b82 */ /* 0x000e700000000a00 */
[----:B------:R-:W1:Y:S01]  /*5890*/  LDC.64 R86, c[0x0][0x8b0] ;  /* 0x00022c00ff567b82 */ /* 0x000e620000000a00 */
[----:B----4-:R-:W-:-:S07]  /*58a0*/  IMAD.IADD R46, R0, 0x1, R46 ;  /* 0x00000001002e7824 */ /* 0x010fce00078e022e */
[----:B------:R-:W4:Y:S08]  /*58b0*/  LDC.64 R84, c[0x0][0x8a8] ;  /* 0x00022a00ff547b82 */ /* 0x000f300000000a00 */
[----:B--23--:R-:W1:Y:S02]  /*58c0*/  LDC R94, c[0x0][0x374] ;  /* 0x0000dd00ff5e7b82 */ /* 0x00ce640000000800 */
.L_x_148:
[----:B------:R-:W-:Y:S02]  /*58d0*/  LEA R0, R109, UR48, 0x3 ;  /* 0x000000306d007c11 */ /* 0x000fe4000f8e18ff */
[----:B------:R-:W-:Y:S02]  /*58e0*/  SHF.L.U32 R2, R99, 0x1f, RZ ;  /* 0x0000001f63027819 */ /* 0x000fe400000006ff */
[----:B-1----:R-:W-:Y:S02]  /*58f0*/  LEA R16, R109, UR48, 0x4 ;  /* 0x000000306d107c11 */ /* 0x002fe4000f8e20ff */
[----:B------:R-:W2:Y:S02]  /*5900*/  SYNCS.PHASECHK.TRANS64.TRYWAIT P0, [R0+URZ+0xd0], R2 ;  /* 0x0000d002000075a7 */ /* 0x000ea400080011ff */
[----:B--23--:R-:W-:Y:S05]  /*5910*/  @!P0 BRA `(.L_x_105) ;  /* 0x0000004c006c8947 */ /* 0x00cfea0003800000 */
.L_x_207:
[----:B------:R-:W3:Y:S01]  /*5920*/  LDC.64 R10, c[0x0][0xb10] ;  /* 0x0002c400ff0a7b82 */ /* 0x000ee20000000a00 */
[----:B------:R-:W4:Y:S01]  /*5930*/  LDS.128 R16, [R16+0x160] ;  /* 0x0001600010107984 */ /* 0x000f220000000c00 */
[----:B-1----:R-:W-:Y:S01]  /*5940*/  ISETP.NE.AND P1, PT, R41, 0x1, PT ;  /* 0x000000012900780c */ /* 0x002fe20003f25270 */
[----:B--2---:R-:W-:Y:S01]  /*5950*/  VIADD R0, R0, 0xe0 ;  /* 0x000000e000007836 */ /* 0x004fe20000000000 */
[----:B------:R-:W-:Y:S04]  /*5960*/  ISETP.GE.AND P0, PT, R40, 0x1, PT ;  /* 0x000000012800780c */ /* 0x000fe80003f06270 */
[----:B------:R-:W1:Y:S01]  /*5970*/  LDC.64 R8, c[0x0][0xb18] ;  /* 0x0002c600ff087b82 */ /* 0x000e620000000a00 */
[----:B------:R-:W-:Y:S01]  /*5980*/  PRMT R0, RZ, 0x654, R0 ;  /* 0x00000654ff007816 */ /* 0x000fe20000000000 */
[----:B------:R-:W-:Y:S01]  /*5990*/  @!PT LDS RZ, [RZ] ;  /* 0x00000000fffff984 */ /* 0x000fe20000000800 */
[----:B------:R-:W-:Y:S01]  /*59a0*/  @!PT LDS RZ, [RZ] ;  /* 0x00000000fffff984 */ /* 0x000fe20000000800 */
[----:B------:R-:W-:Y:S01]  /*59b0*/  @!PT LDS RZ, [RZ] ;  /* 0x00000000fffff984 */ /* 0x000fe20000000800 */
[----:B------:R-:W-:Y:S01]  /*59c0*/  @!PT LDS RZ, [RZ] ;  /* 0x00000000fffff984 */ /* 0x000fe20000000800 */
[----:B------:R2:W-:Y:S06]  /*59d0*/  MEMBAR.ALL.CTA ;  /* 0x0000000000007992 */ /* 0x0005ec0000008000 */
[----:B--2---:R-:W2:Y:S01]  /*59e0*/  FENCE.VIEW.ASYNC.S ;  /* 0x00000000000073c6 */ /* 0x004ea20000000000 */
[----:B------:R-:W1:Y:S08]  /*59f0*/  @!P1 LDC R12, c[0x0][0xb20] ;  /* 0x0002c800ff0c9b82 */ /* 0x000e700000000800 */
[----:B------:R-:W1:Y:S01]  /*5a00*/  @!P1 LDC R7, c[0x0][0xb0c] ;  /* 0x0002c300ff079b82 */ /* 0x000e620000000800 */
[----:B--2---:R2:W-:Y:S01]  /*5a10*/  SYNCS.ARRIVE.TRANS64.RED.A1T0 RZ, [R0+URZ], RZ ;  /* 0x000000ff00ff79a7 */ /* 0x0045e200081004ff */
[----:B----4-:R-:W-:Y:S04]  /*5a20*/  LOP3.LUT P4, RZ, R18, 0x1, RZ, 0xc0, !PT ;  /* 0x0000000112ff7812 */ /* 0x010fe8000788c0ff */
[----:B------:R-:W-:Y:S09]  /*5a30*/  P2R R107, PR, RZ, 0x10 ;  /* 0x00000010ff6b7803 */ /* 0x000ff20000000000 */
[----:B------:R-:W-:Y:S02]  /*5a40*/  @P4 MOV R44, R16 ;  /* 0x00000010002c4202 */ /* 0x000fe40000000f00 */
[----:B------:R-:W-:Y:S01]  /*5a50*/  @P4 LOP3.LUT R43, R17, 0xffff, RZ, 0xc0, !PT ;  /* 0x0000ffff112b4812 */ /* 0x000fe200078ec0ff */
[----:B--23--:R-:W-:Y:S06]  /*5a60*/  @!P0 BRA `(.L_x_106) ;  /* 0x0000000000a48947 */ /* 0x00cfec0003800000 */
[----:B------:R-:W-:Y:S01]  /*5a70*/  IMAD.HI.U32 R0, R94, R39, RZ ;  /* 0x000000275e007227 */ /* 0x000fe200078e00ff */
[----:B------:R-:W-:Y:S02]  /*5a80*/  ISETP.NE.AND P0, PT, R38, 0x1, PT ;  /* 0x000000012600780c */ /* 0x000fe40003f05270 */
[----:B------:R-:W-:Y:S01]  /*5a90*/  ISETP.NE.AND P2, PT, R40, 0x1, PT ;  /* 0x000000012800780c */ /* 0x000fe20003f45270 */
[----:B------:R-:W-:Y:S01]  /*5aa0*/  IMAD.HI.U32 R4, R95, R88, RZ ;  /* 0x000000585f047227 */ /* 0x000fe200078e00ff */
[----:B------:R-:W-:Y:S02]  /*5ab0*/  SHF.R.U32.HI R0, RZ, R93, R0 ;  /* 0x0000005dff007219 */ /* 0x000fe40000011600 */
[----:B------:R-:W-:Y:S01]  /*5ac0*/  ISETP.NE.AND P3, PT, R42, 0x1, PT ;  /* 0x000000012a00780c */ /* 0x000fe20003f65270 */
[----:B------:R-:W-:Y:S01]  /*5ad0*/  IMAD.HI.U32 R6, R43, R39, RZ ;  /* 0x000000272b067227 */ /* 0x000fe200078e00ff */
[-C--:B------:R-:W-:Y:S02]  /*5ae0*/  SHF.R.U32.HI R4, RZ, R89.reuse, R4 ;  /* 0x00000059ff047219 */ /* 0x080fe40000011604 */
[----:B------:R-:W-:Y:S01]  /*5af0*/  SEL R0, R94, R0, !P0 ;  /* 0x000000005e007207 */ /* 0x000fe20004000000 */
[----:B------:R-:W-:Y:S01]  /*5b00*/  IMAD.HI.U32 R5, R44, R88, RZ ;  /* 0x000000582c057227 */ /* 0x000fe200078e00ff */
[----:B------:R-:W-:Y:S03]  /*5b10*/  SEL R4, R95, R4, !P3 ;  /* 0x000000045f047207 */ /* 0x000fe60005800000 */
[-C--:B------:R-:W-:Y:S01]  /*5b20*/  IMAD.HI.U32 R3, R0, R36.reuse, RZ ;  /* 0x0000002400037227 */ /* 0x080fe200078e00ff */
[----:B------:R-:W-:Y:S03]  /*5b30*/  SHF.R.U32.HI R5, RZ, R89, R5 ;  /* 0x00000059ff057219 */ /* 0x000fe60000011605 */
[----:B------:R-:W-:Y:S01]  /*5b40*/  IMAD.HI.U32 R2, R4, R36, RZ ;  /* 0x0000002404027227 */ /* 0x000fe200078e00ff */
[----:B------:R-:W-:Y:S02]  /*5b50*/  @P2 SHF.R.U32.HI R0, RZ, R37, R3 ;  /* 0x00000025ff002219 */ /* 0x000fe40000011603 */
[----:B------:R-:W-:Y:S02]  /*5b60*/  SHF.R.U32.HI R3, RZ, R93, R6 ;  /* 0x0000005dff037219 */ /* 0x000fe40000011606 */
[----:B------:R-:W-:Y:S01]  /*5b70*/  @P2 SHF.R.U32.HI R4, RZ, R37, R2 ;  /* 0x00000025ff042219 */ /* 0x000fe20000011602 */
[----:B------:R-:W-:Y:S01]  /*5b80*/  IMAD R0, R40, R0, RZ ;  /* 0x0000000028007224 */ /* 0x000fe200078e02ff */
[----:B------:R-:W-:Y:S02]  /*5b90*/  SEL R3, R43, R3, !P0 ;  /* 0x000000032b037207 */ /* 0x000fe40004000000 */
[----:B------:R-:W-:Y:S01]  /*5ba0*/  SEL R2, R44, R5, !P3 ;  /* 0x000000052c027207 */ /* 0x000fe20005800000 */
[----:B------:R-:W-:Y:S01]  /*5bb0*/  IMAD R5, R40, R4, RZ ;  /* 0x0000000428057224 */ /* 0x000fe200078e02ff */
[C---:B------:R-:W-:Y:S01]  /*5bc0*/  ISETP.GE.AND P0, PT, R3.reuse, R0, PT ;  /* 0x000000000300720c */ /* 0x040fe20003f06270 */
[C---:B------:R-:W-:Y:S03]  /*5bd0*/  IMAD.HI.U32 R0, R3.reuse, R36, RZ ;  /* 0x0000002403007227 */ /* 0x040fe600078e00ff */
[C---:B------:R-:W-:Y:S02]  /*5be0*/  ISETP.GE.OR P0, PT, R2.reuse, R5, P0 ;  /* 0x000000050200720c */ /* 0x040fe40000706670 */
[----:B------:R-:W-:Y:S04]  /*5bf0*/  SHF.R.U32.HI R0, RZ, R37, R0 ;  /* 0x00000025ff007219 */ /* 0x000fe80000011600 */
[C---:B------:R-:W-:Y:S05]  /*5c00*/  SEL R6, R3.reuse, R0, !P2 ;  /* 0x0000000003067207 */ /* 0x040fea0005000000 */
        /* <DEDUP_REMOVED lines=14> */
[----:B------:R-:W-:Y:S07]  /*5cf0*/  IMAD R43, R3, R38, R43 ;  /* 0x00000026032b7224 */ /* 0x000fee00078e022b */
.L_x_106:
[----:B-1----:R-:W-:Y:S01]  /*5d00*/  @!P1 ISETP.NE.AND P0, PT, R8, 0x1, PT ;  /* 0x000000010800980c */ /* 0x002fe20003f05270 */
[----:B------:R-:W-:Y:S01]  /*5d10*/  @!P1 IMAD.HI.U32 R2, R43, R9, RZ ;  /* 0x000000092b029227 */ /* 0x000fe200078e00ff */
[----:B------:R-:W-:Y:S01]  /*5d20*/  R2UR UR42, R14 ;  /* 0x000000000e2a72ca */ /* 0x000fe200000e0000 */
[----:B------:R-:W-:Y:S01]  /*5d30*/  BSSY.RECONVERGENT B6, `(.L_x_107) ;  /* 0x0000031000067945 */ /* 0x000fe20003800200 */
[----:B------:R-:W-:Y:S01]  /*5d40*/  R2UR UR41, R15 ;  /* 0x000000000f2972ca */ /* 0x000fe200000e0000 */
[C---:B------:R-:W-:Y:S01]  /*5d50*/  @!P1 IMAD.HI.U32 R0, R44.reuse, R10, RZ ;  /* 0x0000000a2c009227 */ /* 0x040fe200078e00ff */
[----:B------:R-:W-:Y:S02]  /*5d60*/  @!P1 SHF.R.U32.HI R2, RZ, R12, R2 ;  /* 0x0000000cff029219 */ /* 0x000fe40000011602 */
[----:B------:R-:W-:Y:S01]  /*5d70*/  @!P1 ISETP.NE.AND P2, PT, R7, 0x1, PT ;  /* 0x000000010700980c */ /* 0x000fe20003f45270 */
[----:B------:R-:W-:Y:S01]  /*5d80*/  VIADD R109, R109, 0x1 ;  /* 0x000000016d6d7836 */ /* 0x000fe20000000000 */
[----:B------:R-:W-:Y:S02]  /*5d90*/  @!P1 SEL R2, R43, R2, !P0 ;  /* 0x000000022b029207 */ /* 0x000fe40004000000 */
[----:B------:R-:W-:Y:S02]  /*5da0*/  @!P1 SHF.R.U32.HI R0, RZ, R11, R0 ;  /* 0x0000000bff009219 */ /* 0x000fe40000011600 */
[----:B------:R-:W-:Y:S01]  /*5db0*/  LOP3.LUT P0, RZ, R97, 0x1b0, RZ, 0xc0, !PT ;  /* 0x000001b061ff7812 */ /* 0x000fe2000780c0ff */
[----:B------:R-:W-:Y:S01]  /*5dc0*/  USHF.L.U32 UR42, UR42, 0x6, URZ ;  /* 0x000000062a2a7899 */ /* 0x000fe200080006ff */
[----:B------:R-:W-:Y:S01]  /*5dd0*/  @!P1 SEL R3, R44, R0, !P2 ;  /* 0x000000002c039207 */ /* 0x000fe20005000000 */
[----:B------:R-:W-:Y:S01]  /*5de0*/  USHF.L.U32 UR41, UR41, 0x8, URZ ;  /* 0x0000000829297899 */ /* 0x000fe200080006ff */
[----:B------:R-:W-:Y:S03]  /*5df0*/  @P4 SHF.R.U32.HI R98, RZ, 0x10, R17 ;  /* 0x00000010ff624819 */ /* 0x000fe60000011611 */
[----:B------:R-:W-:Y:S02]  /*5e00*/  @!P1 IMAD.IADD R0, R2, 0x1, -R3 ;  /* 0x0000000102009824 */ /* 0x000fe400078e0a03 */
[----:B------:R-:W-:Y:S02]  /*5e10*/  @!P1 IMAD.IADD R2, R3, 0x1, -R2 ;  /* 0x0000000103029824 */ /* 0x000fe400078e0a02 */
[----:B------:R-:W-:Y:S02]  /*5e20*/  @!P1 IMAD R44, R0, R7, R44 ;  /* 0x00000007002c9224 */ /* 0x000fe400078e022c */
[----:B------:R-:W-:Y:S01]  /*5e30*/  @!P1 IMAD R43, R2, R8, R43 ;  /* 0x00000008022b9224 */ /* 0x000fe200078e022b */
[----:B------:R-:W-:Y:S06]  /*5e40*/  @!P0 BRA `(.L_x_108) ;  /* 0x00000000007c8947 */ /* 0x000fec0003800000 */
[----:B------:R-:W1:Y:S01]  /*5e50*/  LDCU.64 UR8, c[0x4][0x80] ;  /* 0x01001000ff0877ac */ /* 0x000e620008000a00 */
[----:B------:R-:W-:Y:S01]  /*5e60*/  MOV R2, 0x0 ;  /* 0x0000000000027802 */ /* 0x000fe20000000f00 */
[----:B------:R-:W-:Y:S02]  /*5e70*/  HFMA2 R12, -RZ, RZ, 0, 5.9604644775390625e-08 ;  /* 0x00000001ff0c7431 */ /* 0x000fe400000001ff */
[----:B------:R-:W-:Y:S01]  /*5e80*/  IMAD.MOV.U32 R8, RZ, RZ, 0x70 ;  /* 0x00000070ff087424 */ /* 0x000fe200078e00ff */
[----:B------:R2:W3:Y:S01]  /*5e90*/  LDC.64 R14, c[0x4][R2] ;  /* 0x01000000020e7b82 */ /* 0x0004e20000000a00 */
[----:B------:R-:W4:Y:S01]  /*5ea0*/  LDCU.64 UR6, c[0x4][0x88] ;  /* 0x01001100ff0677ac */ /* 0x000f220008000a00 */
[----:B------:R-:W-:Y:S01]  /*5eb0*/  IMAD.MOV.U32 R13, RZ, RZ, RZ ;  /* 0x000000ffff0d7224 */ /* 0x000fe200078e00ff */
[----:B------:R-:W2:Y:S01]  /*5ec0*/  LDCU.64 UR4, c[0x4][0x8] ;  /* 0x01000100ff0477ac */ /* 0x000ea20008000a00 */
[----:B-1----:R-:W-:Y:S01]  /*5ed0*/  MOV R5, UR9 ;  /* 0x0000000900057c02 */ /* 0x002fe20008000f00 */
[----:B------:R-:W-:Y:S01]  /*5ee0*/  IMAD.U32 R4, RZ, RZ, UR8 ;  /* 0x00000008ff047e24 */ /* 0x000fe2000f8e00ff */
[----:B----4-:R-:W-:Y:S01]  /*5ef0*/  MOV R7, UR7 ;  /* 0x0000000700077c02 */ /* 0x010fe20008000f00 */
[----:B------:R-:W-:Y:S01]  /*5f00*/  IMAD.U32 R6, RZ, RZ, UR6 ;  /* 0x00000006ff067e24 */ /* 0x000fe2000f8e00ff */
[----:B--2---:R-:W-:Y:S01]  /*5f10*/  MOV R11, UR5 ;  /* 0x00000005000b7c02 */ /* 0x004fe20008000f00 */
[----:B------:R-:W-:Y:S02]  /*5f20*/  IMAD.U32 R10, RZ, RZ, UR4 ;  /* 0x00000004ff0a7e24 */ /* 0x000fe4000f8e00ff */
[----:B------:R-:W-:Y:S07]  /*5f30*/  LEPC R20, `(.L_x_109) ;  /* 0x000000001014794e */ /* 0x000fee0000000000 */
[----:B---3-5:R-:W-:Y:S05]  /*5f40*/  CALL.ABS.NOINC R14 ;  /* 0x000000000e007343 */ /* 0x028fea0003c00000 */
.L_x_109:
[----:B------:R-:W1:Y:S01]  /*5f50*/  LDCU.64 UR8, c[0x4][0x80] ;  /* 0x01001000ff0877ac */ /* 0x000e620008000a00 */
[----:B------:R-:W2:Y:S01]  /*5f60*/  LDC.64 R2, c[0x4][R2] ;  /* 0x0100000002027b82 */ /* 0x000ea20000000a00 */
[----:B------:R-:W-:Y:S02]  /*5f70*/  HFMA2 R12, -RZ, RZ, 0, 5.9604644775390625e-08 ;  /* 0x00000001ff0c7431 */ /* 0x000fe400000001ff */
[----:B------:R-:W-:Y:S02]  /*5f80*/  IMAD.MOV.U32 R8, RZ, RZ, 0x70 ;  /* 0x00000070ff087424 */ /* 0x000fe400078e00ff */
[----:B------:R-:W-:Y:S01]  /*5f90*/  IMAD.MOV.U32 R13, RZ, RZ, RZ ;  /* 0x000000ffff0d7224 */ /* 0x000fe200078e00ff */
[----:B------:R-:W3:Y:S01]  /*5fa0*/  LDCU.64 UR6, c[0x4][0x88] ;  /* 0x01001100ff0677ac */ /* 0x000ee20008000a00 */
[----:B------:R-:W4:Y:S01]  /*5fb0*/  LDCU.64 UR4, c[0x4][0x8] ;  /* 0x01000100ff0477ac */ /* 0x000f220008000a00 */
[----:B-1----:R-:W-:Y:S02]  /*5fc0*/  MOV R4, UR8 ;  /* 0x0000000800047c02 */ /* 0x002fe40008000f00 */
[----:B------:R-:W-:Y:S02]  /*5fd0*/  MOV R5, UR9 ;  /* 0x0000000900057c02 */ /* 0x000fe40008000f00 */
[----:B---3--:R-:W-:Y:S01]  /*5fe0*/  MOV R7, UR7 ;  /* 0x0000000700077c02 */ /* 0x008fe20008000f00 */
[----:B------:R-:W-:Y:S01]  /*5ff0*/  IMAD.U32 R6, RZ, RZ, UR6 ;  /* 0x00000006ff067e24 */ /* 0x000fe2000f8e00ff */
[----:B----4-:R-:W-:Y:S01]  /*6000*/  MOV R11, UR5 ;  /* 0x00000005000b7c02 */ /* 0x010fe20008000f00 */
[----:B------:R-:W-:Y:S02]  /*6010*/  IMAD.U32 R10, RZ, RZ, UR4 ;  /* 0x00000004ff0a7e24 */ /* 0x000fe4000f8e00ff */
[----:B------:R-:W-:Y:S07]  /*6020*/  LEPC R20, `(.L_x_108) ;  /* 0x000000001014794e */ /* 0x000fee0000000000 */
[----:B--2---:R-:W-:Y:S05]  /*6030*/  CALL.ABS.NOINC R2 ;  /* 0x0000000002007343 */ /* 0x004fea0003c00000 */
.L_x_108:
[----:B------:R-:W-:Y:S05]  /*6040*/  BSYNC.RECONVERGENT B6 ;  /* 0x0000000000067941 */ /* 0x000fea0003800200 */
.L_x_107:
[----:B------:R-:W-:Y:S01]  /*6050*/  ISETP.NE.U32.AND P4, PT, R86, RZ, PT ;  /* 0x000000ff5600720c */ /* 0x000fe20003f85070 */
[----:B------:R-:W-:Y:S01]  /*6060*/  UISETP.NE.AND UP2, UPT, UR50, URZ, UPT ;  /* 0x000000ff3200728c */ /* 0x000fe2000bf45270 */
[----:B------:R-:W-:Y:S01]  /*6070*/  ISETP.NE.U32.AND P2, PT, RZ, UR38, PT ;  /* 0x00000026ff007c0c */ /* 0x000fe2000bf45070 */
[----:B------:R-:W-:Y:S01]  /*6080*/  UISETP.NE.U32.AND UP1, UPT, UR44, URZ, UPT ;  /* 0x000000ff2c00728c */ /* 0x000fe2000bf25070 */
[----:B------:R-:W-:Y:S01]  /*6090*/  ISETP.NE.AND.EX P4, PT, R87, RZ, PT, P4 ;  /* 0x000000ff5700720c */ /* 0x000fe20003f85340 */
[----:B------:R-:W-:Y:S01]  /*60a0*/  UPLOP3.LUT UP0, UPT, UPT, UPT, UPT, 0x40, 0x4 ;  /* 0x000000000004789c */ /* 0x000fe20003f0e870 */
[----:B------:R-:W-:Y:S01]  /*60b0*/  ISETP.NE.AND.EX P2, PT, RZ, UR39, PT, P2 ;  /* 0x00000027ff007c0c */ /* 0x000fe2000bf45320 */
[----:B------:R-:W-:Y:S01]  /*60c0*/  UISETP.NE.AND.EX UP1, UPT, UR45, URZ, UPT, UP1 ;  /* 0x000000ff2d00728c */ /* 0x000fe2000bf25310 */
[----:B------:R-:W-:Y:S04]  /*60d0*/  PLOP3.LUT P1, PT, PT, PT, UP2, 0x80, 0x8 ;  /* 0x000000000008781c */ /* 0x000fe80003f2f028 */
[----:B------:R-:W-:Y:S06]  /*60e0*/  @UP2 UPLOP3.LUT UP0, UPT, UPT, UPT, UP1, 0x80, 0x8 ;  /* 0x000000000008289c */ /* 0x000fec0003f0f010 */
[----:B------:R-:W-:Y:S01]  /*60f0*/  PLOP3.LUT P0, PT, PT, PT, UP0, 0x80, 0x8 ;  /* 0x000000000008781c */ /* 0x000fe20003f0f008 */
[----:B------:R-:W-:Y:S01]  /*6100*/  @!UPT UIADD3 URZ, UPT, UPT, URZ, URZ, URZ ;  /* 0x000000fffffff290 */ /* 0x000fe2000fffe0ff */
[----:B------:R-:W-:Y:S11]  /*6110*/  BRA.U !UP1, `(.L_x_110) ;  /* 0x0000000109387547 */ /* 0x000ff6000b800000 */
[----:B------:R-:W-:Y:S01]  /*6120*/  UISETP.NE.U32.AND UP0, UPT, UR38, URZ, UPT ;  /* 0x000000ff2600728c */ /* 0x000fe2000bf05070 */
[----:B------:R-:W-:Y:S02]  /*6130*/  HFMA2 R0, -RZ, RZ, 0, 5.9604644775390625e-08 ;  /* 0x00000001ff007431 */ /* 0x000fe400000001ff */
[----:B------:R-:W-:Y:S01]  /*6140*/  IMAD.MOV.U32 R92, RZ, RZ, 0x1 ;  /* 0x00000001ff5c7424 */ /* 0x000fe200078e00ff */
[----:B------:R-:W-:Y:S06]  /*6150*/  UISETP.NE.AND.EX UP0, UPT, UR39, URZ, UPT, UP0 ;  /* 0x000000ff2700728c */ /* 0x000fec000bf05300 */
[----:B------:R-:W-:Y:S05]  /*6160*/  PLOP3.LUT P3, PT, PT, PT, UP0, 0x80, 0x8 ;  /* 0x000000000008781c */ /* 0x000fea0003f6f008 */
[----:B------:R-:W1:Y:S01]  /*6170*/  @UP0 LDCU.64 UR6, c[0x0][0x888] ;  /* 0x00011100ff0607ac */ /* 0x000e620008000a00 */
[----:B------:R-:W-:Y:S07]  /*6180*/  @UP0 UIMAD UR4, UR36, UR44, URZ ;  /* 0x0000002c240402a4 */ /* 0x000fee000f8e02ff */
[----:B------:R-:W-:Y:S01]  /*6190*/  @!P3 PRMT R92, R0, 0x7610, R92 ;  /* 0x00007610005cb816 */ /* 0x000fe2000000005c */
[----:B-1----:R-:W-:Y:S03]  /*61a0*/  @UP0 UIMAD.WIDE UR6, UR4, 0x4, UR6 ;  /* 0x00000004040608a5 */ /* 0x002fe6000f8e0206 */
[----:B------:R-:W1:Y:S03]  /*61b0*/  @!UP0 LDCU UR4, c[0x0][0x880] ;  /* 0x00011000ff0487ac */ /* 0x000e660008000800 */
[----:B------:R-:W-:Y:S01]  /*61c0*/  IMAD.U32 R2, RZ, RZ, UR6 ;  /* 0x00000006ff027e24 */ /* 0x000fe2000f8e00ff */
[----:B------:R-:W-:Y:S05]  /*61d0*/  MOV R3, UR7 ;  /* 0x0000000700037c02 */ /* 0x000fea0008000f00 */
[----:B-----5:R2:W5:Y:S02]  /*61e0*/  @P3 LDG.E R49, desc[UR46][R2.64] ;  /* 0x0000002e02313981 */ /* 0x020564000c1e1900 */
[----:B-12---:R-:W-:Y:S02]  /*61f0*/  @!P3 IMAD.U32 R49, RZ, RZ, UR4 ;  /* 0x00000004ff31be24 */ /* 0x006fe4000f8e00ff */
.L_x_110:
[----:B------:R-:W-:Y:S05]  /*6200*/  @!P4 BRA `(.L_x_111) ;  /* 0x000000000020c947 */ /* 0x000fea0003800000 */
[----:B------:R-:W-:Y:S04]  /*6210*/  ISETP.NE.U32.AND P3, PT, R84, RZ, PT ;  /* 0x000000ff5400720c */ /* 0x000fe80003f65070 */
[----:B------:R-:W-:Y:S11]  /*6220*/  ISETP.NE.AND.EX P3, PT, R85, RZ, PT, P3 ;  /* 0x000000ff5500720c */ /* 0x000ff60003f65330 */
[----:B------:R-:W-:Y:S02]  /*6230*/  @!UPT UIADD3 URZ, UPT, UPT, URZ, URZ, URZ ;  /* 0x000000fffffff290 */ /* 0x000fe4000fffe0ff */
[----:B------:R-:W1:Y:S01]  /*6240*/  @P3 LDC.64 R2, c[0x0][0x8a8] ;  /* 0x00022a00ff023b82 */ /* 0x000e620000000a00 */
[----:B------:R-:W-:Y:S04]  /*6250*/  @P3 IMAD R0, R86, UR36, RZ ;  /* 0x0000002456003c24 */ /* 0x000fe8000f8e02ff */
[----:B-1----:R-:W-:Y:S05]  /*6260*/  @P3 IMAD.WIDE R2, R0, 0x4, R2 ;  /* 0x0000000400023825 */ /* 0x002fea00078e0202 */
[----:B-----5:R1:W5:Y:S02]  /*6270*/  @P3 LDG.E R47, desc[UR46][R2.64] ;  /* 0x0000002e022f3981 */ /* 0x020364000c1e1900 */
[----:B-1----:R-:W2:Y:S02]  /*6280*/  @!P3 LDC R47, c[0x0][0x8a0] ;  /* 0x00022800ff2fbb82 */ /* 0x002ea40000000800 */
.L_x_111:
[----:B-----5:R-:W-:Y:S01]  /*6290*/  FSETP.NEU.AND P3, PT, R49, RZ, PT ;  /* 0x000000ff3100720b */ /* 0x020fe20003f6d000 */
[----:B------:R-:W-:Y:S01]  /*62a0*/  BSSY B1, `(.L_x_112) ;  /* 0x0000039000017945 */ /* 0x000fe20003800000 */
[----:B------:R-:W-:Y:S01]  /*62b0*/  SEL R3, RZ, 0xffffffff, P2 ;  /* 0xffffffffff037807 */ /* 0x000fe20001000000 */
[----:B------:R-:W-:Y:S01]  /*62c0*/  IMAD.MOV.U32 R61, RZ, RZ, 0x1 ;  /* 0x00000001ff3d7424 */ /* 0x000fe200078e00ff */
[----:B------:R-:W-:Y:S01]  /*62d0*/  @P1 LOP3.LUT P2, RZ, R92, 0xff, RZ, 0xc0, !PT ;  /* 0x000000ff5cff1812 */ /* 0x000fe2000784c0ff */
[----:B------:R-:W-:Y:S01]  /*62e0*/  IMAD R48, R45, 0x80, R46 ;  /* 0x000000802d307824 */ /* 0x000fe200078e022e */
[----:B------:R-:W-:Y:S01]  /*62f0*/  @P1 SEL R0, RZ, 0xffffffff, P3 ;  /* 0xffffffffff001807 */ /* 0x000fe20001800000 */
[----:B------:R-:W-:Y:S01]  /*6300*/  IMAD R110, R105, -0x10, R103 ;  /* 0xfffffff0696e7824 */ /* 0x000fe200078e0267 */
[----:B------:R-:W-:Y:S01]  /*6310*/  LOP3.LUT R101, R101, 0x1, RZ, 0x3c, !PT ;  /* 0x0000000165657812 */ /* 0x000fe200078e3cff */
[----:B------:R-:W-:Y:S01]  /*6320*/  IMAD.MOV.U32 R60, RZ, RZ, RZ ;  /* 0x000000ffff3c7224 */ /* 0x000fe200078e00ff */
[----:B------:R-:W-:Y:S02]  /*6330*/  @P0 SEL R0, R3, R0, !P2 ;  /* 0x0000000003000207 */ /* 0x000fe40005000000 */
[----:B------:R-:W-:Y:S02]  /*6340*/  CS2R R82, SRZ ;  /* 0x0000000000527805 */ /* 0x000fe4000001ff00 */
[----:B------:R-:W-:Y:S02]  /*6350*/  LEA R112, R45, UR48, 0x3 ;  /* 0x000000302d707c11 */ /* 0x000fe4000f8e18ff */
[----:B------:R-:W-:Y:S02]  /*6360*/  CS2R R80, SRZ ;  /* 0x0000000000507805 */ /* 0x000fe4000001ff00 */
[----:B------:R-:W-:Y:S02]  /*6370*/  @P1 LOP3.LUT R0, R0, 0x1, RZ, 0xc0, !PT ;  /* 0x0000000100001812 */ /* 0x000fe400078ec0ff */
[----:B------:R-:W-:Y:S02]  /*6380*/  CS2R R74, SRZ ;  /* 0x00000000004a7805 */ /* 0x000fe4000001ff00 */
[----:B------:R-:W-:Y:S02]  /*6390*/  PLOP3.LUT P2, PT, PT, PT, UP1, 0x80, 0x8 ;  /* 0x000000000008781c */ /* 0x000fe40003f4f018 */
[----:B------:R-:W-:Y:S02]  /*63a0*/  CS2R R72, SRZ ;  /* 0x0000000000487805 */ /* 0x000fe4000001ff00 */
[----:B------:R-:W-:Y:S02]  /*63b0*/  ISETP.NE.U32.OR P5, PT, R0, 0x1, !P1 ;  /* 0x000000010000780c */ /* 0x000fe40004fa5470 */
[----:B------:R-:W-:Y:S02]  /*63c0*/  CS2R R66, SRZ ;  /* 0x0000000000427805 */ /* 0x000fe4000001ff00 */
[----:B------:R-:W-:Y:S02]  /*63d0*/  LOP3.LUT P4, R108, R92, 0xff, RZ, 0xc0, !PT ;  /* 0x000000ff5c6c7812 */ /* 0x000fe4000788c0ff */
[----:B------:R-:W-:Y:S02]  /*63e0*/  CS2R R64, SRZ ;  /* 0x0000000000407805 */ /* 0x000fe4000001ff00 */
[----:B------:R-:W-:Y:S02]  /*63f0*/  SEL R2, RZ, 0xffffffff, P3 ;  /* 0xffffffffff027807 */ /* 0x000fe40001800000 */
[----:B------:R-:W-:Y:S02]  /*6400*/  CS2R R58, SRZ ;  /* 0x00000000003a7805 */ /* 0x000fe4000001ff00 */
[----:B------:R-:W-:Y:S02]  /*6410*/  P2R R111, PR, RZ, 0x20 ;  /* 0x00000020ff6f7803 */ /* 0x000fe40000000000 */
[----:B------:R-:W-:Y:S02]  /*6420*/  CS2R R56, SRZ ;  /* 0x0000000000387805 */ /* 0x000fe4000001ff00 */
[----:B------:R-:W-:Y:S02]  /*6430*/  @P2 SEL R2, R3, R2, !P4 ;  /* 0x0000000203022207 */ /* 0x000fe40006000000 */
[----:B------:R-:W-:Y:S02]  /*6440*/  @P5 SHF.L.U32 R0, R101, 0x1f, RZ ;  /* 0x0000001f65005819 */ /* 0x000fe400000006ff */
[----:B------:R-:W-:Y:S02]  /*6450*/  LOP3.LUT R2, R2, 0x1, RZ, 0xc0, !PT ;  /* 0x0000000102027812 */ /* 0x000fe400078ec0ff */
[----:B------:R1:W3:Y:S02]  /*6460*/  @P5 SYNCS.PHASECHK.TRANS64.TRYWAIT P1, [UR48+0x80], R0 ;  /* 0x00008000ff0055a7 */ /* 0x0002e40008021130 */
[----:B------:R-:W-:Y:S04]  /*6470*/  ISETP.NE.U32.AND P2, PT, R2, 0x1, PT ;  /* 0x000000010200780c */ /* 0x000fe80003f45070 */
[----:B------:R-:W-:Y:S02]  /*6480*/  P2R R62, PR, RZ, 0x4 ;  /* 0x00000004ff3e7803 */ /* 0x000fe40000000000 */
[----:B-1----:R-:W-:Y:S04]  /*6490*/  SHF.L.U32 R0, R100, 0x1f, RZ ;  /* 0x0000001f64007819 */ /* 0x002fe800000006ff */
[----:B------:R1:W4:Y:S01]  /*64a0*/  SYNCS.PHASECHK.TRANS64.TRYWAIT P0, [R112+URZ+0xf0], R0 ;  /* 0x0000f000700075a7 */ /* 0x00032200080011ff */
[----:B---3--:R-:W-:Y:S01]  /*64b0*/  @P5 SEL R61, RZ, 0x1, !P1 ;  /* 0x00000001ff3d5807 */ /* 0x008fe20004800000 */
[----:B-1----:R-:W-:Y:S06]  /*64c0*/  @!P5 BRA `(.L_x_113) ;  /* 0x000000000058d947 */ /* 0x002fec0003800000 */
[----:B------:R-:W-:Y:S01]  /*64d0*/  IMAD.MOV.U32 R83, RZ, RZ, RZ ;  /* 0x000000ffff537224 */ /* 0x000fe200078e00ff */
[----:B------:R-:W-:Y:S01]  /*64e0*/  ISETP.NE.AND P1, PT, R61, RZ, PT ;  /* 0x000000ff3d00720c */ /* 0x000fe20003f25270 */
[----:B------:R-:W-:Y:S01]  /*64f0*/  BSSY B0, `(.L_x_114) ;  /* 0x000000c000007945 */ /* 0x000fe20003800000 */
[----:B------:R-:W-:Y:S02]  /*6500*/  CS2R R58, SRZ ;  /* 0x00000000003a7805 */ /* 0x000fe4000001ff00 */
[----:B------:R-:W-:Y:S02]  /*6510*/  CS2R R56, SRZ ;  /* 0x0000000000387805 */ /* 0x000fe4000001ff00 */
[----:B------:R-:W-:Y:S02]  /*6520*/  CS2R R66, SRZ ;  /* 0x0000000000427805 */ /* 0x000fe4000001ff00 */
[----:B------:R-:W-:Y:S02]  /*6530*/  CS2R R64, SRZ ;  /* 0x0000000000407805 */ /* 0x000fe4000001ff00 */
[----:B------:R-:W-:Y:S02]  /*6540*/  CS2R R74, SRZ ;  /* 0x00000000004a7805 */ /* 0x000fe4000001ff00 */
[----:B------:R-:W-:Y:S02]  /*6550*/  CS2R R72, SRZ ;  /* 0x0000000000487805 */ /* 0x000fe4000001ff00 */
[----:B------:R-:W-:Y:S01]  /*6560*/  CS2R R80, SRZ ;  /* 0x0000000000507805 */ /* 0x000fe2000001ff00 */
[----:B------:R-:W-:Y:S06]  /*6570*/  @P1 BRA `(.L_x_115) ;  /* 0x00000000000c1947 */ /* 0x000fec0003800000 */
[----:B------:R-:W-:Y:S04]  /*6580*/  SHF.L.U32 R3, R101, 0x1f, RZ ;  /* 0x0000001f65037819 */ /* 0x000fe800000006ff */
[----:B------:R-:W1:Y:S02]  /*6590*/  SYNCS.PHASECHK.TRANS64.TRYWAIT P1, [UR48+0x80], R3 ;  /* 0x00008003ff0075a7 */ /* 0x000e640008021130 */
[----:B-1----:R-:W-:Y:S05]  /*65a0*/  @!P1 BRA `(.L_x_116) ;  /* 0x00000040005c9947 */ /* 0x002fea0003800000 */
.L_x_115:
[----:B------:R-:W-:Y:S05]  /*65b0*/  BSYNC B0 ;  /* 0x0000000000007941 */ /* 0x000fea0003800000 */
.L_x_114:
[----:B------:R-:W-:Y:S01]  /*65c0*/  ISETP.NE.AND P1, PT, R62, RZ, PT ;  /* 0x000000ff3e00720c */ /* 0x000fe20003f25270 */
[----:B------:R-:W-:Y:S11]  /*65d0*/  HFMA2 R60, -RZ, RZ, 0, 5.9604644775390625e-08 ;  /* 0x00000001ff3c7431 */ /* 0x000ff600000001ff */
[----:B------:R-:W-:Y:S01]  /*65e0*/  @!UPT UIADD3 URZ, UPT, UPT, URZ, URZ, URZ ;  /* 0x000000fffffff290 */ /* 0x000fe2000fffe0ff */
[----:B------:R3:W1:Y:S04]  /*65f0*/  @P1 LDS.128 R56, [R104] ;  /* 0x0000000068381984 */ /* 0x0006680000000c00 */
[----:B------:R3:W1:Y:S04]  /*6600*/  @P1 LDS.128 R64, [R103+0x10] ;  /* 0x0000100067401984 */ /* 0x0006680000000c00 */
[----:B------:R3:W1:Y:S04]  /*6610*/  @P1 LDS.128 R72, [R102+0x20] ;  /* 0x0000200066481984 */ /* 0x0006680000000c00 */
[----:B------:R3:W1:Y:S02]  /*6620*/  @P1 LDS.128 R80, [R110+0x30] ;  /* 0x000030006e501984 */ /* 0x0006640000000c00 */
.L_x_113:
[----:B------:R-:W-:Y:S05]  /*6630*/  BSYNC B1 ;  /* 0x0000000000017941 */ /* 0x000fea0003800000 */
.L_x_112:
[----:B-1----:R-:W-:Y:S04]  /*6640*/  SHF.R.U32.HI R2, RZ, 0x15, R48 ;  /* 0x00000015ff027819 */ /* 0x002fe80000011630 */
[----:B------:R-:W-:Y:S01]  /*6650*/  LOP3.LUT P1, RZ, R2, 0x3, R96, 0x48, !PT ;  /* 0x0000000302ff7812 */ /* 0x000fe20007824860 */
[----:B------:R-:W-:Y:S01]  /*6660*/  @!UPT UIADD3 URZ, UPT, UPT, URZ, URZ, URZ ;  /* 0x000000fffffff290 */ /* 0x000fe2000fffe0ff */
[----:B----4-:R-:W-:Y:S11]  /*6670*/  @P0 BRA `(.L_x_117) ;  /* 0x0000000000080947 */ /* 0x010ff60003800000 */
[----:B------:R-:W1:Y:S02]  /*6680*/  SYNCS.PHASECHK.TRANS64.TRYWAIT P0, [R112+URZ+0xf0], R0 ;  /* 0x0000f000700075a7 */ /* 0x000e6400080011ff */
[----:B-1----:R-:W-:Y:S05]  /*6690*/  @!P0 BRA `(.L_x_118) ;  /* 0x0000004000388947 */ /* 0x002fea0003800000 */
.L_x_117:
[----:B------:R-:W-:Y:S05]  /*66a0*/  @!P1 BRA `(.L_x_119) ;  /* 0x0000000000409947 */ /* 0x000fea0003800000 */
[----:B------:R-:W4:Y:S01]  /*66b0*/  LDCU.64 UR8, c[0x4][0x70] ;  /* 0x01000e00ff0877ac */ /* 0x000f220008000a00 */
[----:B------:R-:W-:Y:S01]  /*66c0*/  MOV R3, 0x0 ;  /* 0x0000000000037802 */ /* 0x000fe20000000f00 */
[----:B------:R-:W-:Y:S02]  /*66d0*/  HFMA2 R12, -RZ, RZ, 0, 5.9604644775390625e-08 ;  /* 0x00000001ff0c7431 */ /* 0x000fe400000001ff */
[----:B------:R-:W-:Y:S02]  /*66e0*/  IMAD.MOV.U32 R8, RZ, RZ, 0x192 ;  /* 0x00000192ff087424 */ /* 0x000fe400078e00ff */
[----:B------:R-:W-:Y:S01]  /*66f0*/  IMAD.MOV.U32 R13, RZ, RZ, RZ ;  /* 0x000000ffff0d7224 */ /* 0x000fe200078e00ff */
[----:B------:R-:W5:Y:S01]  /*6700*/  LDCU.64 UR6, c[0x4][0x78] ;  /* 0x01000f00ff0677ac */ /* 0x000f620008000a00 */
[----:B------:R-:W1:Y:S01]  /*6710*/  LDC.64 R2, c[0x4][R3] ;  /* 0x0100000003027b82 */ /* 0x000e620000000a00 */
[----:B------:R-:W2:Y:S01]  /*6720*/  LDCU.64 UR4, c[0x4][0x10] ;  /* 0x01000200ff0477ac */ /* 0x000ea20008000a00 */
[----:B----4-:R-:W-:Y:S01]  /*6730*/  MOV R5, UR9 ;  /* 0x0000000900057c02 */ /* 0x010fe20008000f00 */
[----:B------:R-:W-:Y:S01]  /*6740*/  IMAD.U32 R4, RZ, RZ, UR8 ;  /* 0x00000008ff047e24 */ /* 0x000fe2000f8e00ff */
[----:B-----5:R-:W-:Y:S01]  /*6750*/  MOV R7, UR7 ;  /* 0x0000000700077c02 */ /* 0x020fe20008000f00 */
[----:B------:R-:W-:Y:S01]  /*6760*/  IMAD.U32 R6, RZ, RZ, UR6 ;  /* 0x00000006ff067e24 */ /* 0x000fe2000f8e00ff */
[----:B--2---:R-:W-:Y:S01]  /*6770*/  MOV R11, UR5 ;  /* 0x00000005000b7c02 */ /* 0x004fe20008000f00 */
[----:B------:R-:W-:Y:S02]  /*6780*/  IMAD.U32 R10, RZ, RZ, UR4 ;  /* 0x00000004ff0a7e24 */ /* 0x000fe4000f8e00ff */
[----:B------:R-:W-:Y:S07]  /*6790*/  LEPC R20, `(.L_x_119) ;  /* 0x000000001014794e */ /* 0x000fee0000000000 */
[----:B-1-3--:R-:W-:Y:S05]  /*67a0*/  CALL.ABS.NOINC R2 ;  /* 0x0000000002007343 */ /* 0x00afea0003c00000 */
.L_x_119:
[----:B------:R-:W-:Y:S05]  /*67b0*/  WARPSYNC.ALL ;  /* 0x0000000000007948 */ /* 0x000fea0003800000 */
[----:B------:R-:W-:Y:S01]  /*67c0*/  R2UR UR4, R48 ;  /* 0x00000000300472ca */ /* 0x000fe200000e0000 */
[--C-:B------:R-:W-:Y:S01]  /*67d0*/  HADD2.F32 R50, -RZ, R56.reuse.H0_H0 ;  /* 0x20000038ff327230 */ /* 0x100fe20000004100 */
[----:B------:R-:W-:Y:S01]  /*67e0*/  ISETP.NE.AND P0, PT, R106, RZ, PT ;  /* 0x000000ff6a00720c */ /* 0x000fe20003f05270 */
[----:B------:R-:W-:Y:S01]  /*67f0*/  HADD2.F32 R51, -RZ, R56.H1_H1 ;  /* 0x30000038ff337230 */ /* 0x000fe20000004100 */
[----:B------:R-:W-:Y:S01]  /*6800*/  BSSY.RECONVERGENT B0, `(.L_x_120) ;  /* 0x000008a000007945 */ /* 0x000fe20003800200 */
[--C-:B------:R-:W-:Y:S08]  /*6810*/  HADD2.F32 R52, -RZ, R57.reuse.H0_H0 ;  /* 0x20000039ff347230 */ /* 0x100ff00000004100 */
[----:B------:R-:W1:Y:S02]  /*6820*/  LDTM.x32 R4, tmem[UR4] ;  /* 0x00000004000479ee */ /* 0x000e6400082c0000 */
[C---:B-12---:R-:W-:Y:S01]  /*6830*/  FMUL R0, R47.reuse, R4 ;  /* 0x000000042f007220 */ /* 0x046fe20000400000 */
[C---:B------:R-:W-:Y:S01]  /*6840*/  FMUL R2, R47.reuse, R5 ;  /* 0x000000052f027220 */ /* 0x040fe20000400000 */
[C---:B------:R-:W-:Y:S01]  /*6850*/  FMUL R4, R47.reuse, R8 ;  /* 0x000000082f047220 */ /* 0x040fe20000400000 */
[----:B------:R-:W-:Y:S01]  /*6860*/  FMUL R3, R47, R6 ;  /* 0x000000062f037220 */ /* 0x000fe20000400000 */
[C---:B------:R-:W-:Y:S01]  /*6870*/  FFMA R0, R49.reuse, R50, R0 ;  /* 0x0000003231007223 */ /* 0x040fe20000000000 */
[----:B------:R-:W-:Y:S01]  /*6880*/  FFMA R2, R49, R51, R2 ;  /* 0x0000003331027223 */ /* 0x000fe20000000002 */
[C---:B------:R-:W-:Y:S01]  /*6890*/  FMUL R5, R47.reuse, R9 ;  /* 0x000000092f057220 */ /* 0x040fe20000400000 */
        /* <DEDUP_REMOVED lines=16> */
[----:B------:R-:W-:Y:S02]  /*69a0*/  HADD2.F32 R32, -RZ, R57.H1_H1 ;  /* 0x30000039ff207230 */ /* 0x000fe40000004100 */
[C---:B------:R-:W-:Y:S01]  /*69b0*/  FMUL R26, R47.reuse, R30 ;  /* 0x0000001e2f1a7220 */ /* 0x040fe20000400000 */
[----:B------:R-:W-:Y:S01]  /*69c0*/  FMUL R29, R47, R33 ;  /* 0x000000212f1d7220 */ /* 0x000fe20000400000 */
[--C-:B------:R-:W-:Y:S02]  /*69d0*/  HADD2.F32 R33, -RZ, R58.reuse.H0_H0 ;  /* 0x2000003aff217230 */ /* 0x100fe40000004100 */
[----:B------:R-:W-:Y:S01]  /*69e0*/  FFMA R3, R49, R52, R3 ;  /* 0x0000003431037223 */ /* 0x000fe20000000003 */
[C---:B------:R-:W-:Y:S01]  /*69f0*/  FMUL R7, R47.reuse, R7 ;  /* 0x000000072f077220 */ /* 0x040fe20000400000 */
[----:B------:R-:W-:Y:S01]  /*6a00*/  FMUL R30, R47, R34 ;  /* 0x000000222f1e7220 */ /* 0x000fe20000400000 */
[----:B------:R-:W-:Y:S01]  /*6a10*/  HADD2.F32 R34, -RZ, R58.H1_H1 ;  /* 0x3000003aff227230 */ /* 0x000fe20000004100 */
[----:B------:R-:W-:Y:S01]  /*6a20*/  F2FP.F16.F32.PACK_AB R52, R2, R0 ;  /* 0x000000000234723e */ /* 0x000fe200000000ff */
[--C-:B------:R-:W-:Y:S02]  /*6a30*/  HADD2.F32 R0, -RZ, R59.reuse.H0_H0 ;  /* 0x2000003bff007230 */ /* 0x100fe40000004100 */
[C---:B------:R-:W-:Y:S01]  /*6a40*/  FFMA R7, R49.reuse, R32, R7 ;  /* 0x0000002031077223 */ /* 0x040fe20000000007 */
[----:B------:R-:W-:Y:S02]  /*6a50*/  HADD2.F32 R2, -RZ, R59.H1_H1 ;  /* 0x3000003bff027230 */ /* 0x000fe40000004100 */
[C---:B------:R-:W-:Y:S01]  /*6a60*/  FFMA R4, R49.reuse, R33, R4 ;  /* 0x0000002131047223 */ /* 0x040fe20000000004 */
[C---:B------:R-:W-:Y:S01]  /*6a70*/  FFMA R5, R49.reuse, R34, R5 ;  /* 0x0000002231057223 */ /* 0x040fe20000000005 */
[----:B------:R-:W-:Y:S01]  /*6a80*/  FFMA R6, R49, R0, R6 ;  /* 0x0000000031067223 */ /* 0x000fe20000000006 */
[--C-:B------:R-:W-:Y:S02]  /*6a90*/  HADD2.F32 R0, -RZ, R64.reuse.H0_H0 ;  /* 0x20000040ff007230 */ /* 0x100fe40000004100 */
[----:B------:R-:W-:Y:S01]  /*6aa0*/  FMUL R11, R47, R11 ;  /* 0x0000000b2f0b7220 */ /* 0x000fe20000400000 */
[----:B------:R-:W-:Y:S01]  /*6ab0*/  F2FP.F16.F32.PACK_AB R53, R7, R3 ;  /* 0x000000030735723e */ /* 0x000fe200000000ff */
[--C-:B------:R-:W-:Y:S02]  /*6ac0*/  HADD2.F32 R3, -RZ, R65.reuse.H0_H0 ;  /* 0x20000041ff037230 */ /* 0x100fe40000004100 */
[----:B------:R-:W-:Y:S01]  /*6ad0*/  FMUL R15, R47, R15 ;  /* 0x0000000f2f0f7220 */ /* 0x000fe20000400000 */
[C---:B------:R-:W-:Y:S01]  /*6ae0*/  FFMA R11, R49.reuse, R2, R11 ;  /* 0x00000002310b7223 */ /* 0x040fe2000000000b */
[----:B------:R-:W-:Y:S02]  /*6af0*/  HADD2.F32 R2, -RZ, R64.H1_H1 ;  /* 0x30000040ff027230 */ /* 0x000fe40000004100 */
[----:B------:R-:W-:Y:S01]  /*6b00*/  FFMA R8, R49, R0, R8 ;  /* 0x0000000031087223 */ /* 0x000fe20000000008 */
[----:B------:R-:W-:Y:S02]  /*6b10*/  HADD2.F32 R0, -RZ, R65.H1_H1 ;  /* 0x30000041ff007230 */ /* 0x000fe40000004100 */
[C---:B------:R-:W-:Y:S01]  /*6b20*/  FMUL R19, R47.reuse, R19 ;  /* 0x000000132f137220 */ /* 0x040fe20000400000 */
[----:B------:R-:W-:Y:S01]  /*6b30*/  FMUL R23, R47, R23 ;  /* 0x000000172f177220 */ /* 0x000fe20000400000 */
[C---:B------:R-:W-:Y:S01]  /*6b40*/  FFMA R9, R49.reuse, R2, R9 ;  /* 0x0000000231097223 */ /* 0x040fe20000000009 */
[C---:B------:R-:W-:Y:S01]  /*6b50*/  FFMA R10, R49.reuse, R3, R10 ;  /* 0x00000003310a7223 */ /* 0x040fe2000000000a */
[----:B------:R-:W-:Y:S01]  /*6b60*/  FFMA R15, R49, R0, R15 ;  /* 0x00000000310f7223 */ /* 0x000fe2000000000f */
[--C-:B------:R-:W-:Y:S02]  /*6b70*/  HADD2.F32 R2, -RZ, R66.reuse.H0_H0 ;  /* 0x20000042ff027230 */ /* 0x100fe40000004100 */
[----:B------:R-:W-:Y:S01]  /*6b80*/  FMUL R27, R47, R27 ;  /* 0x0000001b2f1b7220 */ /* 0x000fe20000400000 */
[----:B------:R-:W-:Y:S01]  /*6b90*/  HADD2.F32 R0, -RZ, R66.H1_H1 ;  /* 0x30000042ff007230 */ /* 0x000fe20000004100 */
[----:B------:R-:W-:Y:S01]  /*6ba0*/  F2FP.F16.F32.PACK_AB R54, R5, R4 ;  /* 0x000000040536723e */ /* 0x000fe200000000ff */
[--C-:B------:R-:W-:Y:S02]  /*6bb0*/  HADD2.F32 R3, -RZ, R67.reuse.H0_H0 ;  /* 0x20000043ff037230 */ /* 0x100fe40000004100 */
[C---:B------:R-:W-:Y:S01]  /*6bc0*/  FFMA R12, R49.reuse, R2, R12 ;  /* 0x00000002310c7223 */ /* 0x040fe2000000000c */
[--C-:B------:R-:W-:Y:S02]  /*6bd0*/  HADD2.F32 R2, -RZ, R72.reuse.H0_H0 ;  /* 0x20000048ff027230 */ /* 0x100fe40000004100 */
[C---:B------:R-:W-:Y:S01]  /*6be0*/  FFMA R13, R49.reuse, R0, R13 ;  /* 0x00000000310d7223 */ /* 0x040fe2000000000d */
[----:B------:R-:W-:Y:S02]  /*6bf0*/  HADD2.F32 R0, -RZ, R67.H1_H1 ;  /* 0x30000043ff007230 */ /* 0x000fe40000004100 */
[----:B------:R-:W-:Y:S01]  /*6c00*/  FFMA R14, R49, R3, R14 ;  /* 0x00000003310e7223 */ /* 0x000fe2000000000e */
[----:B------:R-:W-:Y:S01]  /*6c10*/  HADD2.F32 R3, -RZ, R72.H1_H1 ;  /* 0x30000048ff037230 */ /* 0x000fe20000004100 */
[----:B------:R-:W-:Y:S01]  /*6c20*/  F2FP.F16.F32.PACK_AB R55, R11, R6 ;  /* 0x000000060b37723e */ /* 0x000fe200000000ff */
[----:B------:R-:W-:Y:S01]  /*6c30*/  FMUL R31, R47, R31 ;  /* 0x0000001f2f1f7220 */ /* 0x000fe20000400000 */
[C---:B------:R-:W-:Y:S01]  /*6c40*/  FFMA R19, R49.reuse, R0, R19 ;  /* 0x0000000031137223 */ /* 0x040fe20000000013 */
[--C-:B------:R-:W-:Y:S02]  /*6c50*/  HADD2.F32 R0, -RZ, R73.reuse.H0_H0 ;  /* 0x20000049ff007230 */ /* 0x100fe40000004100 */
[C---:B------:R-:W-:Y:S01]  /*6c60*/  FFMA R16, R49.reuse, R2, R16 ;  /* 0x0000000231107223 */ /* 0x040fe20000000010 */
[----:B------:R1:W-:Y:S01]  /*6c70*/  STS.128 [R104], R52 ;  /* 0x0000003468007388 */ /* 0x0003e20000000c00 */
[C---:B------:R-:W-:Y:S01]  /*6c80*/  FFMA R17, R49.reuse, R3, R17 ;  /* 0x0000000331117223 */ /* 0x040fe20000000011 */
[----:B------:R-:W-:Y:S02]  /*6c90*/  HADD2.F32 R2, -RZ, R73.H1_H1 ;  /* 0x30000049ff027230 */ /* 0x000fe40000004100 */
[----:B------:R-:W-:Y:S01]  /*6ca0*/  FFMA R18, R49, R0, R18 ;  /* 0x0000000031127223 */ /* 0x000fe20000000012 */
[--C-:B------:R-:W-:Y:S01]  /*6cb0*/  HADD2.F32 R0, -RZ, R74.reuse.H0_H0 ;  /* 0x2000004aff007230 */ /* 0x100fe20000004100 */
[----:B------:R-:W-:Y:S01]  /*6cc0*/  F2FP.F16.F32.PACK_AB R8, R9, R8 ;  /* 0x000000080908723e */ /* 0x000fe200000000ff */
[--C-:B------:R-:W-:Y:S02]  /*6cd0*/  HADD2.F32 R3, -RZ, R75.reuse.H0_H0 ;  /* 0x2000004bff037230 */ /* 0x100fe40000004100 */
[C---:B------:R-:W-:Y:S01]  /*6ce0*/  FFMA R23, R49.reuse, R2, R23 ;  /* 0x0000000231177223 */ /* 0x040fe20000000017 */
[----:B------:R-:W-:Y:S02]  /*6cf0*/  HADD2.F32 R2, -RZ, R74.H1_H1 ;  /* 0x3000004aff027230 */ /* 0x000fe40000004100 */
[----:B------:R-:W-:Y:S01]  /*6d00*/  FFMA R20, R49, R0, R20 ;  /* 0x0000000031147223 */ /* 0x000fe20000000014 */
[----:B------:R-:W-:Y:S01]  /*6d10*/  HADD2.F32 R0, -RZ, R75.H1_H1 ;  /* 0x3000004bff007230 */ /* 0x000fe20000004100 */
[----:B------:R-:W-:Y:S01]  /*6d20*/  F2FP.F16.F32.PACK_AB R9, R15, R10 ;  /* 0x0000000a0f09723e */ /* 0x000fe200000000ff */
[----:B------:R-:W-:Y:S02]  /*6d30*/  HADD2.F32 R4, -RZ, R83.H0_H0 ;  /* 0x20000053ff047230 */ /* 0x000fe40000004100 */
[C---:B------:R-:W-:Y:S01]  /*6d40*/  FFMA R21, R49.reuse, R2, R21 ;  /* 0x0000000231157223 */ /* 0x040fe20000000015 */
[C---:B------:R-:W-:Y:S01]  /*6d50*/  FFMA R22, R49.reuse, R3, R22 ;  /* 0x0000000331167223 */ /* 0x040fe20000000016 */
[----:B------:R-:W-:Y:S01]  /*6d60*/  FFMA R27, R49, R0, R27 ;  /* 0x00000000311b7223 */ /* 0x000fe2000000001b */
[--C-:B------:R-:W-:Y:S01]  /*6d70*/  HADD2.F32 R2, -RZ, R80.reuse.H0_H0 ;  /* 0x20000050ff027230 */ /* 0x100fe20000004100 */
[----:B------:R-:W-:Y:S01]  /*6d80*/  F2FP.F16.F32.PACK_AB R10, R13, R12 ;  /* 0x0000000c0d0a723e */ /* 0x000fe200000000ff */
[----:B------:R-:W-:Y:S01]  /*6d90*/  HADD2.F32 R0, -RZ, R80.H1_H1 ;  /* 0x30000050ff007230 */ /* 0x000fe20000004100 */
[----:B------:R-:W-:Y:S01]  /*6da0*/  F2FP.F16.F32.PACK_AB R11, R19, R14 ;  /* 0x0000000e130b723e */ /* 0x000fe200000000ff */
[--C-:B------:R-:W-:Y:S02]  /*6db0*/  HADD2.F32 R3, -RZ, R81.reuse.H0_H0 ;  /* 0x20000051ff037230 */ /* 0x100fe40000004100 */
[C---:B------:R-:W-:Y:S01]  /*6dc0*/  FFMA R24, R49.reuse, R2, R24 ;  /* 0x0000000231187223 */ /* 0x040fe20000000018 */
[--C-:B------:R-:W-:Y:S02]  /*6dd0*/  HADD2.F32 R2, -RZ, R82.reuse.H0_H0 ;  /* 0x20000052ff027230 */ /* 0x100fe40000004100 */
[C---:B------:R-:W-:Y:S01]  /*6de0*/  FFMA R25, R49.reuse, R0, R25 ;  /* 0x0000000031197223 */ /* 0x040fe20000000019 */
[----:B------:R1:W-:Y:S01]  /*6df0*/  STS.128 [R103+0x10], R8 ;  /* 0x0000100867007388 */ /* 0x0003e20000000c00 */
[----:B------:R-:W-:Y:S02]  /*6e00*/  HADD2.F32 R0, -RZ, R81.H1_H1 ;  /* 0x30000051ff007230 */ /* 0x000fe40000004100 */
[----:B------:R-:W-:Y:S01]  /*6e10*/  FFMA R26, R49, R3, R26 ;  /* 0x00000003311a7223 */ /* 0x000fe2000000001a */
[----:B------:R-:W-:Y:S01]  /*6e20*/  HADD2.F32 R3, -RZ, R82.H1_H1 ;  /* 0x30000052ff037230 */ /* 0x000fe20000004100 */
[----:B------:R-:W-:Y:S01]  /*6e30*/  F2FP.F16.F32.PACK_AB R16, R17, R16 ;  /* 0x000000101110723e */ /* 0x000fe200000000ff */
[----:B------:R-:W-:Y:S01]  /*6e40*/  HADD2.F32 R5, -RZ, R83.H1_H1 ;  /* 0x30000053ff057230 */ /* 0x000fe20000004100 */
[----:B------:R-:W-:Y:S01]  /*6e50*/  F2FP.F16.F32.PACK_AB R17, R23, R18 ;  /* 0x000000121711723e */ /* 0x000fe200000000ff */
[----:B------:R-:W-:Y:S01]  /*6e60*/  FFMA R31, R49, R0, R31 ;  /* 0x00000000311f7223 */ /* 0x000fe2000000001f */
[----:B------:R-:W-:Y:S01]  /*6e70*/  FMUL R35, R47, R35 ;  /* 0x000000232f237220 */ /* 0x000fe20000400000 */
[----:B------:R-:W-:Y:S01]  /*6e80*/  F2FP.F16.F32.PACK_AB R18, R21, R20 ;  /* 0x000000141512723e */ /* 0x000fe200000000ff */
[----:B------:R-:W-:Y:S01]  /*6e90*/  FFMA R28, R49, R2, R28 ;  /* 0x00000002311c7223 */ /* 0x000fe2000000001c */
[----:B------:R-:W-:Y:S01]  /*6ea0*/  F2FP.F16.F32.PACK_AB R19, R27, R22 ;  /* 0x000000161b13723e */ /* 0x000fe200000000ff */
[C---:B------:R-:W-:Y:S01]  /*6eb0*/  FFMA R29, R49.reuse, R3, R29 ;  /* 0x00000003311d7223 */ /* 0x040fe2000000001d */
[C---:B------:R-:W-:Y:S01]  /*6ec0*/  FFMA R30, R49.reuse, R4, R30 ;  /* 0x00000004311e7223 */ /* 0x040fe2000000001e */
[----:B------:R-:W-:Y:S01]  /*6ed0*/  FFMA R35, R49, R5, R35 ;  /* 0x0000000531237223 */ /* 0x000fe20000000023 */
[----:B------:R-:W-:Y:S01]  /*6ee0*/  F2FP.F16.F32.PACK_AB R24, R25, R24 ;  /* 0x000000181918723e */ /* 0x000fe200000000ff */
[----:B------:R1:W-:Y:S01]  /*6ef0*/  STS.128 [R102+0x20], R16 ;  /* 0x0000201066007388 */ /* 0x0003e20000000c00 */
[----:B------:R-:W-:Y:S02]  /*6f00*/  F2FP.F16.F32.PACK_AB R25, R31, R26 ;  /* 0x0000001a1f19723e */ /* 0x000fe400000000ff */
[----:B------:R-:W-:Y:S02]  /*6f10*/  F2FP.F16.F32.PACK_AB R26, R29, R28 ;  /* 0x0000001c1d1a723e */ /* 0x000fe400000000ff */
[----:B------:R-:W-:Y:S05]  /*6f20*/  F2FP.F16.F32.PACK_AB R27, R35, R30 ;  /* 0x0000001e231b723e */ /* 0x000fea00000000ff */
[----:B------:R1:W-:Y:S01]  /*6f30*/  STS.128 [R110+0x30], R24 ;  /* 0x000030186e007388 */ /* 0x0003e20000000c00 */
[----:B------:R-:W-:Y:S01]  /*6f40*/  @!PT LDS RZ, [RZ] ;  /* 0x00000000fffff984 */ /* 0x000fe20000000800 */
[----:B------:R-:W-:Y:S01]  /*6f50*/  @!PT LDS RZ, [RZ] ;  /* 0x00000000fffff984 */ /* 0x000fe20000000800 */
[----:B------:R-:W-:Y:S01]  /*6f60*/  @!PT LDS RZ, [RZ] ;  /* 0x00000000fffff984 */ /* 0x000fe20000000800 */
[----:B------:R-:W-:Y:S01]  /*6f70*/  @!PT LDS RZ, [RZ] ;  /* 0x00000000fffff984 */ /* 0x000fe20000000800 */
[----:B------:R2:W-:Y:S07]  /*6f80*/  MEMBAR.ALL.CTA ;  /* 0x0000000000007992 */ /* 0x0005ee0000008000 */
[----:B--2---:R-:W2:Y:S02]  /*6f90*/  FENCE.VIEW.ASYNC.S ;  /* 0x00000000000073c6 */ /* 0x004ea40000000000 */
[----:B--2---:R-:W-:Y:S06]  /*6fa0*/  BAR.SYNC.DEFER_BLOCKING 0x1, 0x80 ;  /* 0x0042000000007b1d */ /* 0x004fec0000010000 */
[----:B------:R-:W-:Y:S05]  /*6fb0*/  @P0 BRA `(.L_x_121) ;  /* 0x0000000000380947 */ /* 0x000fea0003800000 */
[----:B------:R-:W-:Y:S02]  /*6fc0*/  UIADD3 UR4, UPT, UPT, UR48, 0x200, URZ ;  /* 0x0000020030047890 */ /* 0x000fe4000fffe0ff */
[----:B------:R-:W-:Y:S01]  /*6fd0*/  UIADD3 UR8, UP0, UPT, UR52, 0x680, URZ ;  /* 0x0000068034087890 */ /* 0x000fe2000ff1e0ff */
[----:B------:R-:W-:Y:S01]  /*6fe0*/  UMOV UR43, UR36 ;  /* 0x00000024002b7c82 */ /* 0x000fe20008000000 */
[----:B------:R-:W-:Y:S02]  /*6ff0*/  UIADD3 UR5, UPT, UPT, UR41, 0x80, URZ ;  /* 0x0000008029057890 */ /* 0x000fe4000fffe0ff */
[----:B------:R-:W-:Y:S01]  /*7000*/  MOV R97, UR4 ;  /* 0x0000000400617c02 */ /* 0x000fe20008000f00 */
[----:B------:R-:W-:Y:S02]  /*7010*/  UIADD3.X UR9, UPT, UPT, URZ, UR53, URZ, UP0, !UPT ;  /* 0x00000035ff097290 */ /* 0x000fe400087fe4ff */
[----:B------:R-:W-:Y:S01]  /*7020*/  UIADD3 UR4, UPT, UPT, UR48, 0x1200, URZ ;  /* 0x0000120030047890 */ /* 0x000fe2000fffe0ff */
[----:B------:R-:W-:Y:S01]  /*7030*/  R2UR UR40, R97 ;  /* 0x00000000612872ca */ /* 0x000fe200000e0000 */
[----:B------:R-:W-:Y:S01]  /*7040*/  UMOV UR6, UR42 ;  /* 0x0000002a00067c82 */ /* 0x000fe20008000000 */
[----:B------:R-:W-:Y:S11]  /*7050*/  UMOV UR7, UR36 ;  /* 0x0000002400077c82 */ /* 0x000ff60008000000 */
[----:B------:R2:W-:Y:S01]  /*7060*/  UTMASTG.3D [UR40], [UR8] ;  /* 0x00000028080073b5 */ /* 0x0005e20008010000 */
[----:B------:R2:W-:Y:S01]  /*7070*/  UTMASTG.3D [UR4], [UR8] ;  /* 0x00000004080073b5 */ /* 0x0005e20008010000 */
[----:B------:R0:W-:Y:S01]  /*7080*/  UTMACMDFLUSH ;  /* 0x00000000000079b7 */ /* 0x0001e20000000000 */
[----:B--2---:R-:W-:Y:S04]  /*7090*/  DEPBAR.LE SB0, 0x1 ;  /* 0x000080400000791a */ /* 0x004fe80000000000 */
.L_x_121:
[----:B------:R-:W-:Y:S05]  /*70a0*/  BSYNC.RECONVERGENT B0 ;  /* 0x0000000000007941 */ /* 0x000fea0003800200 */
.L_x_120:
[----:B------:R-:W-:Y:S01]  /*70b0*/  BAR.SYNC.DEFER_BLOCKING 0x1, 0x80 ;  /* 0x0042000000007b1d */ /* 0x000fe20000010000 */
[----:B------:R-:W-:Y:S01]  /*70c0*/  ISETP.NE.AND P1, PT, R111, RZ, PT ;  /* 0x000000ff6f00720c */ /* 0x000fe20003f25270 */
[----:B------:R-:W-:Y:S01]  /*70d0*/  UISETP.NE.AND UP0, UPT, UR49, URZ, UPT ;  /* 0x000000ff3100728c */ /* 0x000fe2000bf05270 */
[----:B------:R-:W-:Y:S11]  /*70e0*/  LEA R2, R60, UR48, 0x3 ;  /* 0x000000303c027c11 */ /* 0x000ff6000f8e18ff */
[----:B------:R-:W-:Y:S01]  /*70f0*/  @P1 SHF.L.U32 R3, R101, 0x1f, RZ ;  /* 0x0000001f65031819 */ /* 0x000fe200000006ff */
[----:B------:R-:W-:Y:S06]  /*7100*/  BRA.U !UP0, `(.L_x_122) ;  /* 0x0000000108247547 */ /* 0x000fec000b800000 */
[----:B------:R-:W-:Y:S01]  /*7110*/  IMAD.U32 R4, RZ, RZ, UR51 ;  /* 0x00000033ff047e24 */ /* 0x000fe2000f8e00ff */
[----:B------:R-:W-:Y:S01]  /*7120*/  MOV R0, UR37 ;  /* 0x0000002500007c02 */ /* 0x000fe20008000f00 */
[----:B------:R-:W-:Y:S03]  /*7130*/  UIADD3 UR51, UPT, UPT, UR51, 0x1, URZ ;  /* 0x0000000133337890 */ /* 0x000fe6000fffe0ff */
[----:B------:R-:W-:Y:S01]  /*7140*/  @P1 LEA R4, R4, UR48, 0x3 ;  /* 0x0000003004041c11 */ /* 0x000fe2000f8e18ff */
[----:B------:R-:W-:Y:S04]  /*7150*/  UISETP.NE.AND UP0, UPT, UR51, 0x4, UPT ;  /* 0x000000043300788c */ /* 0x000fe8000bf05270 */
[----:B------:R-:W-:Y:S01]  /*7160*/  @P1 VIADD R4, R4, 0xa0 ;  /* 0x000000a004041836 */ /* 0x000fe20000000000 */
[----:B------:R-:W-:Y:S04]  /*7170*/  USEL UR51, UR51, URZ, UP0 ;  /* 0x000000ff33337287 */ /* 0x000fe80008000000 */
[----:B------:R-:W-:Y:S04]  /*7180*/  @P1 PRMT R0, R0, 0x654, R4 ;  /* 0x0000065400001816 */ /* 0x000fe80000000004 */
[----:B------:R2:W-:Y:S04]  /*7190*/  @P1 SYNCS.ARRIVE.TRANS64.RED.A1T0 RZ, [R0+URZ], RZ ;  /* 0x000000ff00ff19a7 */ /* 0x0005e800081004ff */
.L_x_122:
[----:B------:R-:W4:Y:S01]  /*71a0*/  @P1 SYNCS.PHASECHK.TRANS64.TRYWAIT P0, [R2+URZ+0x80], R3 ;  /* 0x00008003020015a7 */ /* 0x000f2200080011ff */
[----:B------:R-:W-:Y:S01]  /*71b0*/  BSSY B1, `(.L_x_123) ;  /* 0x0000016000017945 */ /* 0x000fe20003800000 */
[----:B----4-:R-:W-:Y:S03]  /*71c0*/  @P1 SEL R61, RZ, 0x1, !P0 ;  /* 0x00000001ff3d1807 */ /* 0x010fe60004000000 */
[----:B------:R-:W-:Y:S05]  /*71d0*/  @!P1 BRA `(.L_x_124) ;  /* 0x00000000004c9947 */ /* 0x000fea0003800000 */
[----:B------:R-:W-:Y:S01]  /*71e0*/  ISETP.NE.AND P0, PT, R61, RZ, PT ;  /* 0x000000ff3d00720c */ /* 0x000fe20003f05270 */
[----:B------:R-:W-:Y:S01]  /*71f0*/  BSSY B0, `(.L_x_125) ;  /* 0x000000b000007945 */ /* 0x000fe20003800000 */
[----:B------:R-:W-:Y:S11]  /*7200*/  ISETP.NE.AND P1, PT, R62, RZ, PT ;  /* 0x000000ff3e00720c */ /* 0x000ff60003f25270 */
[----:B------:R-:W-:Y:S02]  /*7210*/  @!UPT UIADD3 URZ, UPT, UPT, URZ, URZ, URZ ;  /* 0x000000fffffff290 */ /* 0x000fe4000fffe0ff */
[C---:B------:R-:W-:Y:S01]  /*7220*/  @P1 IMAD R6, R60.reuse, 0x2000, R104 ;  /* 0x000020003c061824 */ /* 0x040fe200078e0268 */
[C---:B------:R-:W-:Y:S01]  /*7230*/  @P1 LEA R4, R60.reuse, R102, 0xd ;  /* 0x000000663c041211 */ /* 0x040fe200078e68ff */
[C---:B------:R-:W-:Y:S02]  /*7240*/  @P1 IMAD R5, R60.reuse, 0x2000, R103 ;  /* 0x000020003c051824 */ /* 0x040fe400078e0267 */
[----:B------:R-:W-:Y:S01]  /*7250*/  @P1 IMAD R3, R60, 0x2000, R110 ;  /* 0x000020003c031824 */ /* 0x000fe200078e026e */
[----:B------:R-:W-:Y:S06]  /*7260*/  @P0 BRA `(.L_x_126) ;  /* 0x00000000000c0947 */ /* 0x000fec0003800000 */
[----:B--2---:R-:W-:Y:S04]  /*7270*/  SHF.L.U32 R0, R101, 0x1f, RZ ;  /* 0x0000001f65007819 */ /* 0x004fe800000006ff */
[----:B------:R-:W2:Y:S02]  /*7280*/  SYNCS.PHASECHK.TRANS64.TRYWAIT P0, [R2+URZ+0x80], R0 ;  /* 0x00008000020075a7 */ /* 0x000ea400080011ff */
[----:B--2---:R-:W-:Y:S05]  /*7290*/  @!P0 BRA `(.L_x_127) ;  /* 0x00000034004c8947 */ /* 0x004fea0003800000 */
.L_x_126:
[----:B------:R-:W-:Y:S05]  /*72a0*/  BSYNC B0 ;  /* 0x0000000000007941 */ /* 0x000fea0003800000 */
.L_x_125:
[----:B------:R-:W-:Y:S02]  /*72b0*/  ISETP.NE.AND P0, PT, R62, RZ, PT ;  /* 0x000000ff3e00720c */ /* 0x000fe40003f05270 */
[----:B------:R-:W-:Y:S11]  /*72c0*/  IADD3 R60, PT, PT, R60, 0x1, RZ ;  /* 0x000000013c3c7810 */ /* 0x000ff60007ffe0ff */
[----:B------:R4:W1:Y:S04]  /*72d0*/  @P0 LDS.128 R56, [R6] ;  /* 0x0000000006380984 */ /* 0x0008680000000c00 */
[----:B------:R4:W1:Y:S04]  /*72e0*/  @P0 LDS.128 R64, [R5+0x10] ;  /* 0x0000100005400984 */ /* 0x0008680000000c00 */
[----:B------:R4:W1:Y:S04]  /*72f0*/  @P0 LDS.128 R72, [R4+0x20] ;  /* 0x0000200004480984 */ /* 0x0008680000000c00 */
[----:B------:R4:W1:Y:S02]  /*7300*/  @P0 LDS.128 R80, [R3+0x30] ;  /* 0x0000300003500984 */ /* 0x0008640000000c00 */
.L_x_124:
[----:B------:R-:W-:Y:S05]  /*7310*/  BSYNC B1 ;  /* 0x0000000000017941 */ /* 0x000fea0003800000 */
.L_x_123:
[----:B--2---:R-:W-:Y:S05]  /*7320*/  VIADD R0, R48, 0x20 ;  /* 0x0000002030007836 */ /* 0x004fea0000000000 */
[----:B------:R-:W-:Y:S04]  /*7330*/  SHF.R.U32.HI R0, RZ, 0x15, R0 ;  /* 0x00000015ff007819 */ /* 0x000fe80000011600 */
[----:B------:R-:W-:Y:S11]  /*7340*/  LOP3.LUT P0, RZ, R0, 0x3, R96, 0x48, !PT ;  /* 0x0000000300ff7812 */ /* 0x000ff60007804860 */
[----:B------:R-:W-:Y:S02]  /*7350*/  @!UPT UIADD3 URZ, UPT, UPT, URZ, URZ, URZ ;  /* 0x000000fffffff290 */ /* 0x000fe4000fffe0ff */
[----:B------:R-:W-:Y:S05]  /*7360*/  @!P0 BRA `(.L_x_128) ;  /* 0x0000000000408947 */ /* 0x000fea0003800000 */
[----:B------:R-:W2:Y:S01]  /*7370*/  LDCU.64 UR8, c[0x4][0x70] ;  /* 0x01000e00ff0877ac */ /* 0x000ea20008000a00 */
[----:B----4-:R-:W-:Y:S01]  /*7380*/  MOV R3, 0x0 ;  /* 0x0000000000037802 */ /* 0x010fe20000000f00 */
[----:B------:R-:W-:Y:S02]  /*7390*/  HFMA2 R12, -RZ, RZ, 0, 5.9604644775390625e-08 ;  /* 0x00000001ff0c7431 */ /* 0x000fe400000001ff */
[----:B-1----:R-:W-:Y:S02]  /*73a0*/  IMAD.MOV.U32 R8, RZ, RZ, 0x192 ;  /* 0x00000192ff087424 */ /* 0x002fe400078e00ff */
[----:B------:R-:W-:Y:S01]  /*73b0*/  IMAD.MOV.U32 R13, RZ, RZ, RZ ;  /* 0x000000ffff0d7224 */ /* 0x000fe200078e00ff */
[----:B------:R-:W1:Y:S01]  /*73c0*/  LDCU.64 UR6, c[0x4][0x78] ;  /* 0x01000f00ff0677ac */ /* 0x000e620008000a00 */
[----:B------:R-:W4:Y:S01]  /*73d0*/  LDC.64 R2, c[0x4][R3] ;  /* 0x0100000003027b82 */ /* 0x000f220000000a00 */
[----:B------:R-:W5:Y:S01]  /*73e0*/  LDCU.64 UR4, c[0x4][0x10] ;  /* 0x01000200ff0477ac */ /* 0x000f620008000a00 */
[----:B--2---:R-:W-:Y:S01]  /*73f0*/  MOV R5, UR9 ;  /* 0x0000000900057c02 */ /* 0x004fe20008000f00 */
[----:B------:R-:W-:Y:S01]  /*7400*/  IMAD.U32 R4, RZ, RZ, UR8 ;  /* 0x00000008ff047e24 */ /* 0x000fe2000f8e00ff */
[----:B-1----:R-:W-:Y:S01]  /*7410*/  MOV R7, UR7 ;  /* 0x0000000700077c02 */ /* 0x002fe20008000f00 */
[----:B------:R-:W-:Y:S01]  /*7420*/  IMAD.U32 R6, RZ, RZ, UR6 ;  /* 0x00000006ff067e24 */ /* 0x000fe2000f8e00ff */
[----:B-----5:R-:W-:Y:S01]  /*7430*/  MOV R11, UR5 ;  /* 0x00000005000b7c02 */ /* 0x020fe20008000f00 */
[----:B------:R-:W-:Y:S02]  /*7440*/  IMAD.U32 R10, RZ, RZ, UR4 ;  /* 0x00000004ff0a7e24 */ /* 0x000fe4000f8e00ff */
[----:B------:R-:W-:Y:S07]  /*7450*/  LEPC R20, `(.L_x_128) ;  /* 0x000000001014794e */ /* 0x000fee0000000000 */
[----:B---34-:R-:W-:Y:S05]  /*7460*/  CALL.ABS.NOINC R2 ;  /* 0x0000000002007343 */ /* 0x018fea0003c00000 */
.L_x_128:
[----:B------:R-:W-:Y:S05]  /*7470*/  WARPSYNC.ALL ;  /* 0x0000000000007948 */ /* 0x000fea0003800000 */
[----:B------:R-:W-:Y:S01]  /*7480*/  R2UR UR4, R48 ;  /* 0x00000000300472ca */ /* 0x000fe200000e0000 */
[--C-:B-1--4-:R-:W-:Y:S01]  /*7490*/  HADD2.F32 R3, -RZ, R56.reuse.H0_H0 ;  /* 0x20000038ff037230 */ /* 0x112fe20000004100 */
[----:B------:R-:W-:Y:S01]  /*74a0*/  ISETP.NE.AND P6, PT, R111, RZ, PT ;  /* 0x000000ff6f00720c */ /* 0x000fe20003fc5270 */
[--C-:B------:R-:W-:Y:S01]  /*74b0*/  HADD2.F32 R51, -RZ, R57.reuse.H1_H1 ;  /* 0x30000039ff337230 */ /* 0x100fe20000004100 */
[----:B------:R-:W-:Y:S01]  /*74c0*/  MOV R50, UR51 ;  /* 0x0000003300327c02 */ /* 0x000fe20008000f00 */
[----:B------:R-:W-:Y:S01]  /*74d0*/  BSSY.RECONVERGENT B0, `(.L_x_129) ;  /* 0x0000091000007945 */ /* 0x000fe20003800200 */
[----:B------:R-:W-:Y:S02]  /*74e0*/  MOV R63, UR37 ;  /* 0x00000025003f7c02 */ /* 0x000fe40008000f00 */
[----:B------:R-:W-:Y:S05]  /*74f0*/  ISETP.NE.AND P0, PT, R106, RZ, PT ;  /* 0x000000ff6a00720c */ /* 0x000fea0003f05270 */
[----:B------:R-:W1:Y:S02]  /*7500*/  LDTM.x32 R4, tmem[UR4+0x20] ;  /* 0x00002004000479ee */ /* 0x000e6400082c0000 */
[----:B------:R-:W-:Y:S04]  /*7510*/  @P6 LEA R50, R50, UR48, 0x3 ;  /* 0x0000003032326c11 */ /* 0x000fe8000f8e18ff */
[----:B------:R-:W-:Y:S04]  /*7520*/  @P6 IADD3 R50, PT, PT, R50, 0xa0, RZ ;  /* 0x000000a032326810 */ /* 0x000fe80007ffe0ff */
[----:B------:R-:W-:Y:S01]  /*7530*/  @P6 PRMT R63, R63, 0x654, R50 ;  /* 0x000006543f3f6816 */ /* 0x000fe20000000032 */
[----:B------:R-:W-:Y:S02]  /*7540*/  HADD2.F32 R50, -RZ, R57.H0_H0 ;  /* 0x20000039ff327230 */ /* 0x000fe40000004100 */
[C---:B-1----:R-:W-:Y:S01]  /*7550*/  FMUL R0, R47.reuse, R4 ;  /* 0x000000042f007220 */ /* 0x042fe20000400000 */
[----:B------:R-:W-:Y:S02]  /*7560*/  HADD2.F32 R4, -RZ, R56.H1_H1 ;  /* 0x30000038ff047230 */ /* 0x000fe40000004100 */
[C---:B------:R-:W-:Y:S01]  /*7570*/  FMUL R2, R47.reuse, R5 ;  /* 0x000000052f027220 */ /* 0x040fe20000400000 */
[----:B------:R-:W-:Y:S01]  /*7580*/  FMUL R7, R47, R7 ;  /* 0x000000072f077220 */ /* 0x000fe20000400000 */
[----:B------:R-:W-:Y:S01]  /*7590*/  FFMA R0, R49, R3, R0 ;  /* 0x0000000331007223 */ /* 0x000fe20000000000 */
[----:B------:R-:W-:Y:S01]  /*75a0*/  FMUL R3, R47, R6 ;  /* 0x000000062f037220 */ /* 0x000fe20000400000 */
[----:B------:R-:W-:Y:S01]  /*75b0*/  FFMA R2, R49, R4, R2 ;  /* 0x0000000431027223 */ /* 0x000fe20000000002 */
[C---:B------:R-:W-:Y:S01]  /*75c0*/  FMUL R4, R47.reuse, R8 ;  /* 0x000000082f047220 */ /* 0x040fe20000400000 */
[----:B------:R-:W-:Y:S01]  /*75d0*/  FMUL R8, R47, R12 ;  /* 0x0000000c2f087220 */ /* 0x000fe20000400000 */
[----:B------:R-:W-:Y:S01]  /*75e0*/  FFMA R3, R49, R50, R3 ;  /* 0x0000003231037223 */ /* 0x000fe20000000003 */
[C---:B------:R-:W-:Y:S01]  /*75f0*/  FMUL R12, R47.reuse, R16 ;  /* 0x000000102f0c7220 */ /* 0x040fe20000400000 */
[C---:B------:R-:W-:Y:S01]  /*7600*/  FMUL R16, R47.reuse, R20 ;  /* 0x000000142f107220 */ /* 0x040fe20000400000 */
[C---:B------:R-:W-:Y:S01]  /*7610*/  FMUL R20, R47.reuse, R24 ;  /* 0x000000182f147220 */ /* 0x040fe20000400000 */
[C---:B------:R-:W-:Y:S01]  /*7620*/  FMUL R24, R47.reuse, R28 ;  /* 0x0000001c2f187220 */ /* 0x040fe20000400000 */
[C---:B------:R-:W-:Y:S01]  /*7630*/  FMUL R28, R47.reuse, R32 ;  /* 0x000000202f1c7220 */ /* 0x040fe20000400000 */
[--C-:B------:R-:W-:Y:S01]  /*7640*/  HADD2.F32 R32, -RZ, R58.reuse.H0_H0 ;  /* 0x2000003aff207230 */ /* 0x100fe20000004100 */
[----:B------:R-:W-:Y:S01]  /*7650*/  F2FP.F16.F32.PACK_AB R52, R2, R0 ;  /* 0x000000000234723e */ /* 0x000fe200000000ff */
[----:B------:R-:W-:Y:S02]  /*7660*/  HADD2.F32 R0, -RZ, R58.H1_H1 ;  /* 0x3000003aff007230 */ /* 0x000fe40000004100 */
[----:B------:R-:W-:Y:S01]  /*7670*/  FMUL R5, R47, R9 ;  /* 0x000000092f057220 */ /* 0x000fe20000400000 */
[--C-:B------:R-:W-:Y:S02]  /*7680*/  HADD2.F32 R2, -RZ, R59.reuse.H0_H0 ;  /* 0x2000003bff027230 */ /* 0x100fe40000004100 */
[C---:B------:R-:W-:Y:S01]  /*7690*/  FFMA R7, R49.reuse, R51, R7 ;  /* 0x0000003331077223 */ /* 0x040fe20000000007 */
[C---:B------:R-:W-:Y:S01]  /*76a0*/  FFMA R4, R49.reuse, R32, R4 ;  /* 0x0000002031047223 */ /* 0x040fe20000000004 */
[----:B------:R-:W-:Y:S02]  /*76b0*/  HADD2.F32 R32, -RZ, R59.H1_H1 ;  /* 0x3000003bff207230 */ /* 0x000fe40000004100 */
[----:B------:R-:W-:Y:S01]  /*76c0*/  FFMA R5, R49, R0, R5 ;  /* 0x0000000031057223 */ /* 0x000fe20000000005 */
[--C-:B------:R-:W-:Y:S01]  /*76d0*/  HADD2.F32 R0, -RZ, R64.reuse.H0_H0 ;  /* 0x20000040ff007230 */ /* 0x100fe20000004100 */
[----:B------:R-:W-:Y:S01]  /*76e0*/  F2FP.F16.F32.PACK_AB R53, R7, R3 ;  /* 0x000000030735723e */ /* 0x000fe200000000ff */
[----:B------:R-:W-:Y:S01]  /*76f0*/  FMUL R6, R47, R10 ;  /* 0x0000000a2f067220 */ /* 0x000fe20000400000 */
[--C-:B------:R-:W-:Y:S01]  /*7700*/  HADD2.F32 R3, -RZ, R65.reuse.H0_H0 ;  /* 0x20000041ff037230 */ /* 0x100fe20000004100 */
[----:B------:R-:W-:Y:S01]  /*7710*/  F2FP.F16.F32.PACK_AB R54, R5, R4 ;  /* 0x000000040536723e */ /* 0x000fe200000000ff */
[----:B------:R-:W-:Y:S01]  /*7720*/  FMUL R11, R47, R11 ;  /* 0x0000000b2f0b7220 */ /* 0x000fe20000400000 */
[----:B------:R-:W-:Y:S01]  /*7730*/  FFMA R6, R49, R2, R6 ;  /* 0x0000000231067223 */ /* 0x000fe20000000006 */
[----:B------:R-:W-:Y:S02]  /*7740*/  HADD2.F32 R2, -RZ, R64.H1_H1 ;  /* 0x30000040ff027230 */ /* 0x000fe40000004100 */
[----:B------:R-:W-:Y:S01]  /*7750*/  FMUL R9, R47, R13 ;  /* 0x0000000d2f097220 */ /* 0x000fe20000400000 */
[C---:B------:R-:W-:Y:S01]  /*7760*/  FFMA R11, R49.reuse, R32, R11 ;  /* 0x00000020310b7223 */ /* 0x040fe2000000000b */
[----:B------:R-:W-:Y:S01]  /*7770*/  FFMA R8, R49, R0, R8 ;  /* 0x0000000031087223 */ /* 0x000fe20000000008 */
[C---:B------:R-:W-:Y:S01]  /*7780*/  FMUL R10, R47.reuse, R14 ;  /* 0x0000000e2f0a7220 */ /* 0x040fe20000400000 */
[----:B------:R-:W-:Y:S02]  /*7790*/  HADD2.F32 R0, -RZ, R65.H1_H1 ;  /* 0x30000041ff007230 */ /* 0x000fe40000004100 */
[----:B------:R-:W-:Y:S01]  /*77a0*/  FMUL R15, R47, R15 ;  /* 0x0000000f2f0f7220 */ /* 0x000fe20000400000 */
[C---:B------:R-:W-:Y:S01]  /*77b0*/  FFMA R9, R49.reuse, R2, R9 ;  /* 0x0000000231097223 */ /* 0x040fe20000000009 */
[C---:B------:R-:W-:Y:S01]  /*77c0*/  FFMA R10, R49.reuse, R3, R10 ;  /* 0x00000003310a7223 */ /* 0x040fe2000000000a */
[--C-:B------:R-:W-:Y:S02]  /*77d0*/  HADD2.F32 R2, -RZ, R66.reuse.H0_H0 ;  /* 0x20000042ff027230 */ /* 0x100fe40000004100 */
[----:B------:R-:W-:Y:S01]  /*77e0*/  FFMA R15, R49, R0, R15 ;  /* 0x00000000310f7223 */ /* 0x000fe2000000000f */
[----:B------:R-:W-:Y:S02]  /*77f0*/  HADD2.F32 R3, -RZ, R66.H1_H1 ;  /* 0x30000042ff037230 */ /* 0x000fe40000004100 */
[C---:B------:R-:W-:Y:S01]  /*7800*/  FMUL R13, R47.reuse, R17 ;  /* 0x000000112f0d7220 */ /* 0x040fe20000400000 */
[--C-:B------:R-:W-:Y:S02]  /*7810*/  HADD2.F32 R0, -RZ, R67.reuse.H0_H0 ;  /* 0x20000043ff007230 */ /* 0x100fe40000004100 */
[----:B------:R-:W-:Y:S01]  /*7820*/  FMUL R14, R47, R18 ;  /* 0x000000122f0e7220 */ /* 0x000fe20000400000 */
[C---:B------:R-:W-:Y:S01]  /*7830*/  FFMA R12, R49.reuse, R2, R12 ;  /* 0x00000002310c7223 */ /* 0x040fe2000000000c */
[C---:B------:R-:W-:Y:S01]  /*7840*/  FFMA R13, R49.reuse, R3, R13 ;  /* 0x00000003310d7223 */ /* 0x040fe2000000000d */
[----:B------:R-:W-:Y:S02]  /*7850*/  HADD2.F32 R2, -RZ, R67.H1_H1 ;  /* 0x30000043ff027230 */ /* 0x000fe40000004100 */
[----:B------:R-:W-:Y:S01]  /*7860*/  FFMA R14, R49, R0, R14 ;  /* 0x00000000310e7223 */ /* 0x000fe2000000000e */
[C---:B------:R-:W-:Y:S01]  /*7870*/  FMUL R19, R47.reuse, R19 ;  /* 0x000000132f137220 */ /* 0x040fe20000400000 */
[--C-:B------:R-:W-:Y:S02]  /*7880*/  HADD2.F32 R0, -RZ, R72.reuse.H0_H0 ;  /* 0x20000048ff007230 */ /* 0x100fe40000004100 */
[----:B------:R-:W-:Y:S01]  /*7890*/  FMUL R17, R47, R21 ;  /* 0x000000152f117220 */ /* 0x000fe20000400000 */
[--C-:B------:R-:W-:Y:S02]  /*78a0*/  HADD2.F32 R3, -RZ, R73.reuse.H0_H0 ;  /* 0x20000049ff037230 */ /* 0x100fe40000004100 */
[C---:B------:R-:W-:Y:S01]  /*78b0*/  FFMA R19, R49.reuse, R2, R19 ;  /* 0x0000000231137223 */ /* 0x040fe20000000013 */
[----:B------:R-:W-:Y:S02]  /*78c0*/  HADD2.F32 R2, -RZ, R72.H1_H1 ;  /* 0x30000048ff027230 */ /* 0x000fe40000004100 */
        /* <DEDUP_REMOVED lines=9> */
[----:B------:R-:W-:Y:S01]  /*7960*/  FMUL R21, R47, R25 ;  /* 0x000000192f157220 */ /* 0x000fe20000400000 */
[----:B------:R-:W-:Y:S01]  /*7970*/  F2FP.F16.F32.PACK_AB R55, R11, R6 ;  /* 0x000000060b37723e */ /* 0x000fe200000000ff */
[--C-:B------:R-:W-:Y:S02]  /*7980*/  HADD2.F32 R3, -RZ, R75.reuse.H0_H0 ;  /* 0x2000004bff037230 */ /* 0x100fe40000004100 */
[----:B------:R-:W-:Y:S01]  /*7990*/  FMUL R22, R47, R26 ;  /* 0x0000001a2f167220 */ /* 0x000fe20000400000 */
[C---:B------:R-:W-:Y:S01]  /*79a0*/  FFMA R20, R49.reuse, R2, R20 ;  /* 0x0000000231147223 */ /* 0x040fe20000000014 */
[C---:B------:R-:W-:Y:S01]  /*79b0*/  FFMA R21, R49.reuse, R0, R21 ;  /* 0x0000000031157223 */ /* 0x040fe20000000015 */
[----:B------:R1:W-:Y:S01]  /*79c0*/  STS.128 [R104+0x2000], R52 ;  /* 0x0020003468007388 */ /* 0x0003e20000000c00 */
[----:B------:R-:W-:Y:S02]  /*79d0*/  HADD2.F32 R0, -RZ, R75.H1_H1 ;  /* 0x3000004bff007230 */ /* 0x000fe40000004100 */
[----:B------:R-:W-:Y:S01]  /*79e0*/  FFMA R22, R49, R3, R22 ;  /* 0x0000000331167223 */ /* 0x000fe20000000016 */
[----:B------:R-:W-:Y:S01]  /*79f0*/  FMUL R27, R47, R27 ;  /* 0x0000001b2f1b7220 */ /* 0x000fe20000400000 */
[--C-:B------:R-:W-:Y:S01]  /*7a00*/  HADD2.F32 R2, -RZ, R80.reuse.H0_H0 ;  /* 0x20000050ff027230 */ /* 0x100fe20000004100 */
[----:B------:R-:W-:Y:S01]  /*7a10*/  F2FP.F16.F32.PACK_AB R8, R9, R8 ;  /* 0x000000080908723e */ /* 0x000fe200000000ff */
[----:B------:R-:W-:Y:S01]  /*7a20*/  HADD2.F32 R3, -RZ, R80.H1_H1 ;  /* 0x30000050ff037230 */ /* 0x000fe20000004100 */
[----:B------:R-:W-:Y:S01]  /*7a30*/  F2FP.F16.F32.PACK_AB R9, R15, R10 ;  /* 0x0000000a0f09723e */ /* 0x000fe200000000ff */
[----:B------:R-:W-:Y:S01]  /*7a40*/  FMUL R25, R47, R29 ;  /* 0x0000001d2f197220 */ /* 0x000fe20000400000 */
[--C-:B------:R-:W-:Y:S01]  /*7a50*/  HADD2.F32 R4, -RZ, R81.reuse.H0_H0 ;  /* 0x20000051ff047230 */ /* 0x100fe20000004100 */
[----:B------:R-:W-:Y:S01]  /*7a60*/  F2FP.F16.F32.PACK_AB R10, R13, R12 ;  /* 0x0000000c0d0a723e */ /* 0x000fe200000000ff */
[----:B------:R-:W-:Y:S01]  /*7a70*/  FMUL R26, R47, R30 ;  /* 0x0000001e2f1a7220 */ /* 0x000fe20000400000 */
[----:B------:R-:W-:Y:S01]  /*7a80*/  F2FP.F16.F32.PACK_AB R11, R19, R14 ;  /* 0x0000000e130b723e */ /* 0x000fe200000000ff */
[C---:B------:R-:W-:Y:S01]  /*7a90*/  FFMA R27, R49.reuse, R0, R27 ;  /* 0x00000000311b7223 */ /* 0x040fe2000000001b */
[C---:B------:R-:W-:Y:S01]  /*7aa0*/  FFMA R24, R49.reuse, R2, R24 ;  /* 0x0000000231187223 */ /* 0x040fe20000000018 */
[----:B------:R-:W-:Y:S02]  /*7ab0*/  HADD2.F32 R0, -RZ, R81.H1_H1 ;  /* 0x30000051ff007230 */ /* 0x000fe40000004100 */
[----:B------:R-:W-:Y:S01]  /*7ac0*/  FFMA R25, R49, R3, R25 ;  /* 0x0000000331197223 */ /* 0x000fe20000000019 */
[----:B------:R1:W-:Y:S01]  /*7ad0*/  STS.128 [R103+0x2010], R8 ;  /* 0x0020100867007388 */ /* 0x0003e20000000c00 */
[----:B------:R-:W-:Y:S01]  /*7ae0*/  FMUL R31, R47, R31 ;  /* 0x0000001f2f1f7220 */ /* 0x000fe20000400000 */
[--C-:B------:R-:W-:Y:S02]  /*7af0*/  HADD2.F32 R2, -RZ, R82.reuse.H0_H0 ;  /* 0x20000052ff027230 */ /* 0x100fe40000004100 */
[----:B------:R-:W-:Y:S01]  /*7b00*/  FFMA R26, R49, R4, R26 ;  /* 0x00000004311a7223 */ /* 0x000fe2000000001a */
[----:B------:R-:W-:Y:S02]  /*7b10*/  HADD2.F32 R3, -RZ, R82.H1_H1 ;  /* 0x30000052ff037230 */ /* 0x000fe40000004100 */
[----:B------:R-:W-:Y:S01]  /*7b20*/  FMUL R29, R47, R33 ;  /* 0x000000212f1d7220 */ /* 0x000fe20000400000 */
[--C-:B------:R-:W-:Y:S01]  /*7b30*/  HADD2.F32 R4, -RZ, R83.reuse.H0_H0 ;  /* 0x20000053ff047230 */ /* 0x100fe20000004100 */
[----:B------:R-:W-:Y:S01]  /*7b40*/  F2FP.F16.F32.PACK_AB R16, R17, R16 ;  /* 0x000000101110723e */ /* 0x000fe200000000ff */
[----:B------:R-:W-:Y:S01]  /*7b50*/  FMUL R30, R47, R34 ;  /* 0x000000222f1e7220 */ /* 0x000fe20000400000 */
        /* <DEDUP_REMOVED lines=14> */
[----:B------:R-:W-:Y:S02]  /*7c40*/  F2FP.F16.F32.PACK_AB R27, R35, R30 ;  /* 0x0000001e231b723e */ /* 0x000fe400000000ff */
[----:B------:R-:W-:Y:S02]  /*7c50*/  LEA R0, R60, UR48, 0x3 ;  /* 0x000000303c007c11 */ /* 0x000fe4000f8e18ff */
[----:B------:R-:W-:Y:S01]  /*7c60*/  @P6 SHF.L.U32 R2, R101, 0x1f, RZ ;  /* 0x0000001f65026819 */ /* 0x000fe200000006ff */
        /* <DEDUP_REMOVED lines=9> */
[----:B------:R-:W-:Y:S02]  /*7d00*/  UIADD3 UR12, UP0, UPT, UR52, 0x680, URZ ;  /* 0x00000680340c7890 */ /* 0x000fe4000ff1e0ff */
[----:B------:R-:W-:Y:S02]  /*7d10*/  UIADD3 UR9, UPT, UPT, UR41, 0x20, URZ ;  /* 0x0000002029097890 */ /* 0x000fe4000fffe0ff */
[----:B------:R-:W-:Y:S02]  /*7d20*/  UIADD3 UR8, UPT, UPT, UR48, 0x2200, URZ ;  /* 0x0000220030087890 */ /* 0x000fe4000fffe0ff */
[----:B------:R-:W-:Y:S01]  /*7d30*/  UIADD3.X UR13, UPT, UPT, URZ, UR53, URZ, UP0, !UPT ;  /* 0x00000035ff0d7290 */ /* 0x000fe200087fe4ff */
[----:B------:R-:W-:Y:S01]  /*7d40*/  UMOV UR10, UR42 ;  /* 0x0000002a000a7c82 */ /* 0x000fe20008000000 */
[----:B------:R-:W-:Y:S01]  /*7d50*/  UMOV UR11, UR36 ;  /* 0x00000024000b7c82 */ /* 0x000fe20008000000 */
[----:B------:R-:W-:Y:S02]  /*7d60*/  UIADD3 UR5, UPT, UPT, UR41, 0xa0, URZ ;  /* 0x000000a029057890 */ /* 0x000fe4000fffe0ff */
[----:B------:R-:W-:Y:S01]  /*7d70*/  UIADD3 UR4, UPT, UPT, UR48, 0x3200, URZ ;  /* 0x0000320030047890 */ /* 0x000fe2000fffe0ff */
[----:B------:R-:W-:Y:S03]  /*7d80*/  UMOV UR6, UR42 ;  /* 0x0000002a00067c82 */ /* 0x000fe60008000000 */
[----:B------:R2:W-:Y:S01]  /*7d90*/  UTMASTG.3D [UR8], [UR12] ;  /* 0x000000080c0073b5 */ /* 0x0005e20008010000 */
[----:B------:R-:W-:Y:S04]  /*7da0*/  UMOV UR7, UR36 ;  /* 0x0000002400077c82 */ /* 0x000fe80008000000 */
[----:B------:R2:W-:Y:S01]  /*7db0*/  UTMASTG.3D [UR4], [UR12] ;  /* 0x000000040c0073b5 */ /* 0x0005e20008010000 */
[----:B------:R0:W-:Y:S01]  /*7dc0*/  UTMACMDFLUSH ;  /* 0x00000000000079b7 */ /* 0x0001e20000000000 */
[----:B--2---:R-:W-:Y:S04]  /*7dd0*/  DEPBAR.LE SB0, 0x1 ;  /* 0x000080400000791a */ /* 0x004fe80000000000 */
.L_x_130:
[----:B------:R-:W-:Y:S05]  /*7de0*/  BSYNC.RECONVERGENT B0 ;  /* 0x0000000000007941 */ /* 0x000fea0003800200 */
.L_x_129:
[----:B------:R-:W-:Y:S01]  /*7df0*/  BAR.SYNC.DEFER_BLOCKING 0x1, 0x80 ;  /* 0x0042000000007b1d */ /* 0x000fe20000010000 */
[----:B------:R-:W-:Y:S04]  /*7e00*/  UIADD3 UR40, UPT, UPT, UR51, 0x1, URZ ;  /* 0x0000000133287890 */ /* 0x000fe8000fffe0ff */
[----:B------:R-:W-:Y:S04]  /*7e10*/  UISETP.NE.AND UP0, UPT, UR40, 0x4, UPT ;  /* 0x000000042800788c */ /* 0x000fe8000bf05270 */
[----:B------:R-:W-:Y:S01]  /*7e20*/  USEL UR40, UR40, URZ, UP0 ;  /* 0x000000ff28287287 */ /* 0x000fe20008000000 */
[----:B------:R2:W-:Y:S01]  /*7e30*/  @P6 SYNCS.ARRIVE.TRANS64.RED.A1T0 RZ, [R63+URZ], RZ ;  /* 0x000000ff3fff69a7 */ /* 0x0005e200081004ff */
[----:B------:R-:W-:Y:S01]  /*7e40*/  BSSY B1, `(.L_x_131) ;  /* 0x0000017000017945 */ /* 0x000fe20003800000 */
[----:B------:R-:W4:Y:S02]  /*7e50*/  @P6 SYNCS.PHASECHK.TRANS64.TRYWAIT P0, [R0+URZ+0x80], R2 ;  /* 0x00008002000065a7 */ /* 0x000f2400080011ff */
[----:B----4-:R-:W-:Y:S01]  /*7e60*/  @P6 SEL R61, RZ, 0x1, !P0 ;  /* 0x00000001ff3d6807 */ /* 0x010fe20004000000 */
[----:B--2---:R-:W-:Y:S06]  /*7e70*/  @!P6 BRA `(.L_x_132) ;  /* 0x00000000004ce947 */ /* 0x004fec0003800000 */
        /* <DEDUP_REMOVED lines=9> */
[----:B------:R-:W-:Y:S04]  /*7f10*/  SHF.L.U32 R6, R101, 0x1f, RZ ;  /* 0x0000001f65067819 */ /* 0x000fe800000006ff */
[----:B------:R-:W2:Y:S02]  /*7f20*/  SYNCS.PHASECHK.TRANS64.TRYWAIT P0, [R0+URZ+0x80], R6 ;  /* 0x00008006000075a7 */ /* 0x000ea400080011ff */
[----:B--2---:R-:W-:Y:S05]  /*7f30*/  @!P0 BRA `(.L_x_135) ;  /* 0x0000002800388947 */ /* 0x004fea0003800000 */
.L_x_134:
[----:B------:R-:W-:Y:S05]  /*7f40*/  BSYNC B0 ;  /* 0x0000000000007941 */ /* 0x000fea0003800000 */
.L_x_133:
[----:B------:R-:W-:Y:S02]  /*7f50*/  ISETP.NE.AND P0, PT, R62, RZ, PT ;  /* 0x000000ff3e00720c */ /* 0x000fe40003f05270 */
[----:B------:R-:W-:Y:S11]  /*7f60*/  IADD3 R60, PT, PT, R60, 0x1, RZ ;  /* 0x000000013c3c7810 */ /* 0x000ff60007ffe0ff */
[----:B------:R4:W1:Y:S04]  /*7f70*/  @P0 LDS.128 R56, [R5] ;  /* 0x0000000005380984 */ /* 0x0008680000000c00 */
[----:B------:R4:W1:Y:S04]  /*7f80*/  @P0 LDS.128 R64, [R4+0x10] ;  /* 0x0000100004400984 */ /* 0x0008680000000c00 */
[----:B------:R4:W1:Y:S04]  /*7f90*/  @P0 LDS.128 R72, [R3+0x20] ;  /* 0x0000200003480984 */ /* 0x0008680000000c00 */
[----:B------:R4:W1:Y:S02]  /*7fa0*/  @P0 LDS.128 R80, [R2+0x30] ;  /* 0x0000300002500984 */ /* 0x0008640000000c00 */
.L_x_132:
[----:B------:R-:W-:Y:S05]  /*7fb0*/  BSYNC B1 ;  /* 0x0000000000017941 */ /* 0x000fea0003800000 */
.L_x_131:
        /* <DEDUP_REMOVED lines=21> */
.L_x_136:
        /* <DEDUP_REMOVED lines=151> */
.L_x_138:
[----:B------:R-:W-:Y:S05]  /*8a80*/  BSYNC.RECONVERGENT B0 ;  /* 0x0000000000007941 */ /* 0x000fea0003800200 */
.L_x_137:
        /* <DEDUP_REMOVED lines=21> */
.L_x_142:
[----:B------:R-:W-:Y:S05]  /*8be0*/  BSYNC B0 ;  /* 0x0000000000007941 */ /* 0x000fea0003800000 */
.L_x_141:
[----:B------:R-:W-:Y:S11]  /*8bf0*/  ISETP.NE.AND P0, PT, R62, RZ, PT ;  /* 0x000000ff3e00720c */ /* 0x000ff60003f05270 */
[----:B------:R-:W-:Y:S02]  /*8c00*/  @!UPT UIADD3 URZ, UPT, UPT, URZ, URZ, URZ ;  /* 0x000000fffffff290 */ /* 0x000fe4000fffe0ff */
[----:B------:R4:W1:Y:S04]  /*8c10*/  @P0 LDS.128 R56, [R4] ;  /* 0x0000000004380984 */ /* 0x0008680000000c00 */
[----:B------:R4:W1:Y:S04]  /*8c20*/  @P0 LDS.128 R64, [R3+0x10] ;  /* 0x0000100003400984 */ /* 0x0008680000000c00 */
[----:B------:R4:W1:Y:S04]  /*8c30*/  @P0 LDS.128 R72, [R2+0x20] ;  /* 0x0000200002480984 */ /* 0x0008680000000c00 */
[----:B------:R4:W1:Y:S02]  /*8c40*/  @P0 LDS.128 R80, [R60+0x30] ;  /* 0x000030003c500984 */ /* 0x0008640000000c00 */
.L_x_140:
[----:B------:R-:W-:Y:S05]  /*8c50*/  BSYNC B1 ;  /* 0x0000000000017941 */ /* 0x000fea0003800000 */
.L_x_139:
        /* <DEDUP_REMOVED lines=21> */
.L_x_144:
[----:B------:R-:W-:Y:S01]  /*8db0*/  ISETP.NE.AND P0, PT, R106, RZ, PT ;  /* 0x000000ff6a00720c */ /* 0x000fe20003f05270 */
[----:B------:R-:W-:Y:S05]  /*8dc0*/  WARPSYNC.ALL ;  /* 0x0000000000007948 */ /* 0x000fea0003800000 */
[----:B------:R-:W-:Y:S01]  /*8dd0*/  R2UR UR4, R48 ;  /* 0x00000000300472ca */ /* 0x000fe200000e0000 */
[--C-:B-1----:R-:W-:Y:S01]  /*8de0*/  HADD2.F32 R48, -RZ, R56.reuse.H0_H0 ;  /* 0x20000038ff307230 */ /* 0x102fe20000004100 */
[----:B------:R-:W-:Y:S01]  /*8df0*/  IADD3 R112, PT, PT, R112, 0x110, RZ ;  /* 0x0000011070707810 */ /* 0x000fe20007ffe0ff */
[----:B------:R-:W-:Y:S01]  /*8e00*/  HADD2.F32 R50, -RZ, R56.H1_H1 ;  /* 0x30000038ff327230 */ /* 0x000fe20000004100 */
[----:B------:R-:W-:Y:S01]  /*8e10*/  BSSY.RECONVERGENT B0, `(.L_x_145) ;  /* 0x000008d000007945 */ /* 0x000fe20003800200 */
[--C-:B------:R-:W-:Y:S01]  /*8e20*/  HADD2.F32 R51, -RZ, R57.reuse.H0_H0 ;  /* 0x20000039ff337230 */ /* 0x100fe20000004100 */
[----:B------:R-:W-:Y:S01]  /*8e30*/  LOP3.LUT R112, R112, 0xfefffff8, RZ, 0xc0, !PT ;  /* 0xfefffff870707812 */ /* 0x000fe200078ec0ff */
[----:B------:R-:W-:Y:S02]  /*8e40*/  HADD2.F32 R52, -RZ, R57.H1_H1 ;  /* 0x30000039ff347230 */ /* 0x000fe40000004100 */
[--C-:B------:R-:W-:Y:S02]  /*8e50*/  HADD2.F32 R53, -RZ, R58.reuse.H0_H0 ;  /* 0x2000003aff357230 */ /* 0x100fe40000004100 */
[----:B------:R-:W-:Y:S02]  /*8e60*/  HADD2.F32 R54, -RZ, R58.H1_H1 ;  /* 0x3000003aff367230 */ /* 0x000fe40000004100 */
[----:B----4-:R-:W1:Y:S01]  /*8e70*/  LDTM.x32 R4, tmem[UR4+0x60] ;  /* 0x00006004000479ee */ /* 0x010e6200082c0000 */
[----:B------:R-:W-:Y:S01]  /*8e80*/  NOP ;  /* 0x0000000000007918 */ /* 0x000fe20000000000 */
[----:B-1----:R1:W-:Y:S01]  /*8e90*/  SYNCS.ARRIVE.TRANS64.RED.A1T0 RZ, [R112+URZ], RZ ;  /* 0x000000ff70ff79a7 */ /* 0x0023e200081004ff */
[--C-:B------:R-:W-:Y:S02]  /*8ea0*/  HADD2.F32 R55, -RZ, R59.reuse.H0_H0 ;  /* 0x2000003bff377230 */ /* 0x100fe40000004100 */
[----:B------:R-:W-:Y:S02]  /*8eb0*/  HADD2.F32 R56, -RZ, R59.H1_H1 ;  /* 0x3000003bff387230 */ /* 0x000fe40000004100 */
        /* <DEDUP_REMOVED lines=9> */
[C---:B------:R-:W-:Y:S01]  /*8f50*/  FMUL R4, R47.reuse, R4 ;  /* 0x000000042f047220 */ /* 0x040fe20000400000 */
[C---:B------:R-:W-:Y:S01]  /*8f60*/  FMUL R5, R47.reuse, R5 ;  /* 0x000000052f057220 */ /* 0x040fe20000400000 */
[C---:B------:R-:W-:Y:S01]  /*8f70*/  FMUL R6, R47.reuse, R6 ;  /* 0x000000062f067220 */ /* 0x040fe20000400000 */
[----:B------:R-:W-:Y:S01]  /*8f80*/  FMUL R7, R47, R7 ;  /* 0x000000072f077220 */ /* 0x000fe20000400000 */
[C---:B------:R-:W-:Y:S01]  /*8f90*/  FFMA R4, R49.reuse, R48, R4 ;  /* 0x0000003031047223 */ /* 0x040fe20000000004 */
[C---:B------:R-:W-:Y:S01]  /*8fa0*/  FFMA R5, R49.reuse, R50, R5 ;  /* 0x0000003231057223 */ /* 0x040fe20000000005 */
[C---:B------:R-:W-:Y:S01]  /*8fb0*/  FFMA R6, R49.reuse, R51, R6 ;  /* 0x0000003331067223 */ /* 0x040fe20000000006 */
[----:B------:R-:W-:Y:S01]  /*8fc0*/  FFMA R7, R49, R52, R7 ;  /* 0x0000003431077223 */ /* 0x000fe20000000007 */
[C---:B------:R-:W-:Y:S01]  /*8fd0*/  FMUL R8, R47.reuse, R8 ;  /* 0x000000082f087220 */ /* 0x040fe20000400000 */
[----:B------:R-:W-:Y:S01]  /*8fe0*/  FMUL R9, R47, R9 ;  /* 0x000000092f097220 */ /* 0x000fe20000400000 */
[----:B------:R-:W-:Y:S01]  /*8ff0*/  F2FP.F16.F32.PACK_AB R4, R5, R4 ;  /* 0x000000040504723e */ /* 0x000fe200000000ff */
[----:B------:R-:W-:Y:S01]  /*9000*/  FMUL R10, R47, R10 ;  /* 0x0000000a2f0a7220 */ /* 0x000fe20000400000 */
[----:B------:R-:W-:Y:S01]  /*9010*/  F2FP.F16.F32.PACK_AB R5, R7, R6 ;  /* 0x000000060705723e */ /* 0x000fe200000000ff */
[C---:B------:R-:W-:Y:S01]  /*9020*/  FFMA R8, R49.reuse, R53, R8 ;  /* 0x0000003531087223 */ /* 0x040fe20000000008 */
[C---:B------:R-:W-:Y:S01]  /*9030*/  FFMA R9, R49.reuse, R54, R9 ;  /* 0x0000003631097223 */ /* 0x040fe20000000009 */
[----:B------:R-:W-:Y:S01]  /*9040*/  FFMA R10, R49, R55, R10 ;  /* 0x00000037310a7223 */ /* 0x000fe2000000000a */
[C---:B------:R-:W-:Y:S01]  /*9050*/  FMUL R11, R47.reuse, R11 ;  /* 0x0000000b2f0b7220 */ /* 0x040fe20000400000 */
[C---:B------:R-:W-:Y:S01]  /*9060*/  FMUL R0, R47.reuse, R12 ;  /* 0x0000000c2f007220 */ /* 0x040fe20000400000 */
[----:B------:R-:W-:Y:S01]  /*9070*/  FMUL R2, R47, R13 ;  /* 0x0000000d2f027220 */ /* 0x000fe20000400000 */
[----:B------:R-:W-:Y:S01]  /*9080*/  F2FP.F16.F32.PACK_AB R6, R9, R8 ;  /* 0x000000080906723e */ /* 0x000fe200000000ff */
[C---:B------:R-:W-:Y:S01]  /*9090*/  FFMA R11, R49.reuse, R56, R11 ;  /* 0x00000038310b7223 */ /* 0x040fe2000000000b */
[C---:B------:R-:W-:Y:S01]  /*90a0*/  FFMA R0, R49.reuse, R57, R0 ;  /* 0x0000003931007223 */ /* 0x040fe20000000000 */
[----:B------:R-:W-:Y:S01]  /*90b0*/  FFMA R2, R49, R58, R2 ;  /* 0x0000003a31027223 */ /* 0x000fe20000000002 */
[C---:B------:R-:W-:Y:S01]  /*90c0*/  FMUL R3, R47.reuse, R14 ;  /* 0x0000000e2f037220 */ /* 0x040fe20000400000 */
[C---:B------:R-:W-:Y:S01]  /*90d0*/  FMUL R15, R47.reuse, R15 ;  /* 0x0000000f2f0f7220 */ /* 0x040fe20000400000 */
[C---:B------:R-:W-:Y:S01]  /*90e0*/  FMUL R12, R47.reuse, R16 ;  /* 0x000000102f0c7220 */ /* 0x040fe20000400000 */
[----:B------:R-:W-:Y:S01]  /*90f0*/  FMUL R13, R47, R17 ;  /* 0x000000112f0d7220 */ /* 0x000fe20000400000 */
[----:B------:R-:W-:Y:S01]  /*9100*/  FFMA R3, R49, R59, R3 ;  /* 0x0000003b31037223 */ /* 0x000fe20000000003 */
[----:B------:R-:W-:Y:S01]  /*9110*/  FMUL R14, R47, R18 ;  /* 0x000000122f0e7220 */ /* 0x000fe20000400000 */
[----:B------:R-:W-:Y:S01]  /*9120*/  FFMA R15, R49, R60, R15 ;  /* 0x0000003c310f7223 */ /* 0x000fe2000000000f */
[----:B------:R-:W-:Y:S01]  /*9130*/  FMUL R19, R47, R19 ;  /* 0x000000132f137220 */ /* 0x000fe20000400000 */
[----:B------:R-:W-:Y:S01]  /*9140*/  F2FP.F16.F32.PACK_AB R7, R11, R10 ;  /* 0x0000000a0b07723e */ /* 0x000fe200000000ff */
[----:B------:R-:W-:Y:S01]  /*9150*/  FFMA R12, R49, R61, R12 ;  /* 0x0000003d310c7223 */ /* 0x000fe2000000000c */
[----:B------:R-:W-:Y:S02]  /*9160*/  HADD2.F32 R66, -RZ, R72.H1_H1 ;  /* 0x30000048ff427230 */ /* 0x000fe40000004100 */
[----:B------:R-:W-:Y:S01]  /*9170*/  FMUL R16, R47, R20 ;  /* 0x000000142f107220 */ /* 0x000fe20000400000 */
[----:B------:R-:W-:Y:S01]  /*9180*/  FFMA R13, R49, R62, R13 ;  /* 0x0000003e310d7223 */ /* 0x000fe2000000000d */
[----:B------:R1:W-:Y:S01]  /*9190*/  STS.128 [R104+0x6000], R4 ;  /* 0x0060000468007388 */ /* 0x0003e20000000c00 */
[--C-:B------:R-:W-:Y:S02]  /*91a0*/  HADD2.F32 R67, -RZ, R73.reuse.H0_H0 ;  /* 0x20000049ff437230 */ /* 0x100fe40000004100 */
[----:B------:R-:W-:Y:S01]  /*91b0*/  FMUL R17, R47, R21 ;  /* 0x000000152f117220 */ /* 0x000fe20000400000 */
[----:B------:R-:W-:Y:S01]  /*91c0*/  FFMA R14, R49, R63, R14 ;  /* 0x0000003f310e7223 */ /* 0x000fe2000000000e */
[----:B------:R-:W-:Y:S02]  /*91d0*/  HADD2.F32 R68, -RZ, R73.H1_H1 ;  /* 0x30000049ff447230 */ /* 0x000fe40000004100 */
[----:B------:R-:W-:Y:S01]  /*91e0*/  FMUL R18, R47, R22 ;  /* 0x000000162f127220 */ /* 0x000fe20000400000 */
[----:B------:R-:W-:Y:S01]  /*91f0*/  FFMA R19, R49, R64, R19 ;  /* 0x0000004031137223 */ /* 0x000fe20000000013 */
        /* <DEDUP_REMOVED lines=14> */
[----:B------:R-:W-:Y:S01]  /*92e0*/  F2FP.F16.F32.PACK_AB R8, R2, R0 ;  /* 0x000000000208723e */ /* 0x000fe200000000ff */
[----:B------:R-:W-:Y:S01]  /*92f0*/  FFMA R20, R49, R69, R20 ;  /* 0x0000004531147223 */ /* 0x000fe20000000014 */
[----:B------:R-:W-:Y:S01]  /*9300*/  F2FP.F16.F32.PACK_AB R9, R15, R3 ;  /* 0x000000030f09723e */ /* 0x000fe200000000ff */
[----:B------:R-:W-:Y:S01]  /*9310*/  HADD2.F32 R74, -RZ, R80.H1_H1 ;  /* 0x30000050ff4a7230 */ /* 0x000fe20000004100 */
[----:B------:R-:W-:Y:S01]  /*9320*/  F2FP.F16.F32.PACK_AB R10, R13, R12 ;  /* 0x0000000c0d0a723e */ /* 0x000fe200000000ff */
[----:B------:R-:W-:Y:S01]  /*9330*/  FMUL R24, R47, R28 ;  /* 0x0000001c2f187220 */ /* 0x000fe20000400000 */
[----:B------:R-:W-:Y:S01]  /*9340*/  F2FP.F16.F32.PACK_AB R11, R19, R14 ;  /* 0x0000000e130b723e */ /* 0x000fe200000000ff */
[----:B------:R-:W-:Y:S01]  /*9350*/  FFMA R21, R49, R70, R21 ;  /* 0x0000004631157223 */ /* 0x000fe20000000015 */
[--C-:B------:R-:W-:Y:S02]  /*9360*/  HADD2.F32 R75, -RZ, R81.reuse.H0_H0 ;  /* 0x20000051ff4b7230 */ /* 0x100fe40000004100 */
[----:B------:R-:W-:Y:S01]  /*9370*/  FMUL R25, R47, R29 ;  /* 0x0000001d2f197220 */ /* 0x000fe20000400000 */
[----:B------:R-:W-:Y:S01]  /*9380*/  FFMA R22, R49, R71, R22 ;  /* 0x0000004731167223 */ /* 0x000fe20000000016 */
[----:B------:R1:W-:Y:S01]  /*9390*/  STS.128 [R103+0x6010], R8 ;  /* 0x0060100867007388 */ /* 0x0003e20000000c00 */
        /* <DEDUP_REMOVED lines=13> */
[----:B------:R-:W-:Y:S02]  /*9470*/  HADD2.F32 R80, -RZ, R83.H1_H1 ;  /* 0x30000053ff507230 */ /* 0x000fe40000004100 */
[----:B------:R-:W-:Y:S01]  /*9480*/  FMUL R30, R47, R34 ;  /* 0x000000222f1e7220 */ /* 0x000fe20000400000 */
        /* <DEDUP_REMOVED lines=37> */
.L_x_146:
[----:B------:R-:W-:Y:S05]  /*96e0*/  BSYNC.RECONVERGENT B0 ;  /* 0x0000000000007941 */ /* 0x000fea0003800200 */
.L_x_145:
[----:B------:R-:W-:Y:S01]  /*96f0*/  BAR.SYNC.DEFER_BLOCKING 0x1, 0x80 ;  /* 0x0042000000007b1d */ /* 0x000fe20000010000 */
[----:B------:R-:W-:Y:S01]  /*9700*/  UISETP.NE.AND UP0, UPT, UR49, -0x4, UPT ;  /* 0xfffffffc3100788c */ /* 0x000fe2000bf05270 */
[----:B------:R-:W-:Y:S08]  /*9710*/  IADD3 R45, PT, PT, R45, 0x1, RZ ;  /* 0x000000012d2d7810 */ /* 0x000ff00007ffe0ff */
[----:B------:R-:W-:Y:S05]  /*9720*/  BRA.U !UP0, `(.L_x_147) ;  /* 0x0000000108287547 */ /* 0x000fea000b800000 */
[----:B------:R-:W-:Y:S01]  /*9730*/  ISETP.NE.AND P0, PT, R111, RZ, PT ;  /* 0x000000ff6f00720c */ /* 0x000fe20003f05270 */
[----:B------:R-:W-:Y:S01]  /*9740*/  IMAD.U32 R2, RZ, RZ, UR51 ;  /* 0x00000033ff027e24 */ /* 0x000fe2000f8e00ff */
[----:B------:R-:W-:Y:S01]  /*9750*/  UIADD3 UR51, UPT, UPT, UR51, 0x1, URZ ;  /* 0x0000000133337890 */ /* 0x000fe2000fffe0ff */
[----:B------:R-:W-:Y:S03]  /*9760*/  IMAD.U32 R0, RZ, RZ, UR37 ;  /* 0x00000025ff007e24 */ /* 0x000fe6000f8e00ff */
[----:B------:R-:W-:Y:S04]  /*9770*/  UISETP.NE.AND UP0, UPT, UR51, 0x4, UPT ;  /* 0x000000043300788c */ /* 0x000fe8000bf05270 */
[----:B------:R-:W-:Y:S03]  /*9780*/  USEL UR51, UR51, URZ, UP0 ;  /* 0x000000ff33337287 */ /* 0x000fe60008000000 */
[----:B------:R-:W-:Y:S05]  /*9790*/  @P0 LEA R2, R2, UR48, 0x3 ;  /* 0x0000003002020c11 */ /* 0x000fea000f8e18ff */
[----:B------:R-:W-:Y:S05]  /*97a0*/  @P0 VIADD R2, R2, 0xa0 ;  /* 0x000000a002020836 */ /* 0x000fea0000000000 */
[----:B------:R-:W-:Y:S04]  /*97b0*/  @P0 PRMT R0, R0, 0x654, R2 ;  /* 0x0000065400000816 */ /* 0x000fe80000000002 */
[----:B------:R2:W-:Y:S03]  /*97c0*/  @P0 SYNCS.ARRIVE.TRANS64.RED.A1T0 RZ, [R0+URZ], RZ ;  /* 0x000000ff00ff09a7 */ /* 0x0005e600081004ff */
.L_x_147:
[----:B------:R-:W-:Y:S01]  /*97d0*/  ISETP.NE.AND P2, PT, R107, RZ, PT ;  /* 0x000000ff6b00720c */ /* 0x000fe20003f45270 */
[----:B------:R-:W-:Y:S01]  /*97e0*/  UIADD3 UR49, UPT, UPT, UR49, 0x4, URZ ;  /* 0x0000000431317890 */ /* 0x000fe2000fffe0ff */
[----:B------:R-:W-:Y:S01]  /*97f0*/  ISETP.NE.AND P0, PT, R109, 0x2, PT ;  /* 0x000000026d00780c */ /* 0x000fe20003f05270 */
[----:B------:R-:W-:Y:S01]  /*9800*/  IMAD.IADD R15, R43, 0x1, R90 ;  /* 0x000000012b0f7824 */ /* 0x000fe200078e025a */
[----:B------:R-:W-:Y:S01]  /*9810*/  ISETP.NE.AND P1, PT, R45, 0x4, PT ;  /* 0x000000042d00780c */ /* 0x000fe20003f25270 */
[----:B------:R-:W-:Y:S01]  /*9820*/  IMAD.IADD R14, R44, 0x1, R91 ;  /* 0x000000012c0e7824 */ /* 0x000fe200078e025b */
[----:B------:R-:W-:Y:S02]  /*9830*/  SEL R2, RZ, 0x1, P0 ;  /* 0x00000001ff027807 */ /* 0x000fe40000000000 */
[----:B--2---:R-:W-:Y:S02]  /*9840*/  SEL R0, RZ, 0x1, P1 ;  /* 0x00000001ff007807 */ /* 0x004fe40000800000 */
[----:B------:R-:W-:Y:S02]  /*9850*/  LOP3.LUT R99, R99, R2, RZ, 0x3c, !PT ;  /* 0x0000000263637212 */ /* 0x000fe400078e3cff */
[----:B------:R-:W-:Y:S02]  /*9860*/  LOP3.LUT R100, R100, R0, RZ, 0x3c, !PT ;  /* 0x0000000064647212 */ /* 0x000fe400078e3cff */
[----:B------:R-:W-:Y:S02]  /*9870*/  @P2 R2UR UR36, R98 ;  /* 0x00000000622422ca */ /* 0x000fe400000e0000 */
[----:B------:R-:W-:Y:S02]  /*9880*/  SEL R109, R109, RZ, P0 ;  /* 0x000000ff6d6d7207 */ /* 0x000fe40000000000 */
[----:B------:R-:W-:Y:S01]  /*9890*/  SEL R45, R45, RZ, P1 ;  /* 0x000000ff2d2d7207 */ /* 0x000fe20000800000 */
[----:B------:R-:W-:Y:S10]  /*98a0*/  @P2 BRA `(.L_x_148) ;  /* 0xffffffc000082947 */ /* 0x000ff4000383ffff */
[----:B------:R-:W-:-:S09]  /*98b0*/  UISETP.NE.AND UP0, UPT, UR50, URZ, UPT ;  /* 0x000000ff3200728c */ /* 0x000fd2000bf05270 */
[----:B------:R-:W-:Y:S05]  /*98c0*/  BRA.U !UP0, `(.L_x_149) ;  /* 0x0000000108487547 */ /* 0x000fea000b800000 */
[----:B------:R-:W2:Y:S02]  /*98d0*/  LDCU.64 UR4, c[0x0][0x890] ;  /* 0x00011200ff0477ac */ /* 0x000ea40008000a00 */
[----:B--2---:R-:W-:-:S04]  /*98e0*/  UISETP.NE.U32.AND UP0, UPT, UR4, URZ, UPT ;  /* 0x000000ff0400728c */ /* 0x004fc8000bf05070 */
[----:B------:R-:W-:-:S09]  /*98f0*/  UISETP.NE.AND.EX UP0, UPT, UR5, URZ, UPT, UP0 ;  /* 0x000000ff0500728c */ /* 0x000fd2000bf05300 */
[----:B------:R-:W-:Y:S05]  /*9900*/  BRA.U UP0, `(.L_x_150) ;  /* 0x00000001000c7547 */ /* 0x000fea000b800000 */
[----:B------:R-:W-:-:S13]  /*9910*/  FSETP.NEU.AND P0, PT, R49, RZ, PT ;  /* 0x000000ff3100720b */ /* 0x000fda0003f0d000 */
[----:B------:R-:W-:Y:S05]  /*9920*/  @!P0 EXIT ;  /* 0x000000000000894d */ /* 0x000fea0003800000 */
[----:B------:R-:W-:Y:S05]  /*9930*/  BRA `(.L_x_149) ;  /* 0x00000000002c7947 */ /* 0x000fea0003800000 */
.L_x_150:
[----:B------:R-:W-:Y:S01]  /*9940*/  ISETP.NE.AND P0, PT, R108, RZ, PT ;  /* 0x000000ff6c00720c */ /* 0x000fe20003f05270 */
[----:B------:R-:W-:-:S12]  /*9950*/  BSSY.RECONVERGENT B0, `(.L_x_149) ;  /* 0x0000009000007945 */ /* 0x000fd80003800200 */
[----:B------:R-:W-:Y:S05]  /*9960*/  @P0 BRA `(.L_x_151) ;  /* 0x0000000000140947 */ /* 0x000fea0003800000 */
[----:B------:R-:W2:Y:S02]  /*9970*/  LDCU.64 UR4, c[0x0][0x888] ;  /* 0x00011100ff0477ac */ /* 0x000ea40008000a00 */
[----:B--2---:R-:W-:-:S04]  /*9980*/  ISETP.NE.U32.AND P0, PT, RZ, UR4, PT ;  /* 0x00000004ff007c0c */ /* 0x004fc8000bf05070 */
[----:B------:R-:W-:-:S13]  /*9990*/  ISETP.NE.AND.EX P0, PT, RZ, UR5, PT, P0 ;  /* 0x00000005ff007c0c */ /* 0x000fda000bf05300 */
[----:B------:R-:W-:Y:S05]  /*99a0*/  @!P0 EXIT ;  /* 0x000000000000894d */ /* 0x000fea0003800000 */
[----:B------:R-:W-:Y:S05]  /*99b0*/  BRA `(.L_x_152) ;  /* 0x0000000000087947 */ /* 0x000fea0003800000 */
.L_x_151:
[----:B------:R-:W-:-:S13]  /*99c0*/  FSETP.NEU.AND P0, PT, R49, RZ, PT ;  /* 0x000000ff3100720b */ /* 0x000fda0003f0d000 */
[----:B------:R-:W-:Y:S05]  /*99d0*/  @!P0 EXIT ;  /* 0x000000000000894d */ /* 0x000fea0003800000 */
.L_x_152:
[----:B------:R-:W-:Y:S05]  /*99e0*/  BSYNC.RECONVERGENT B0 ;  /* 0x0000000000007941 */ /* 0x000fea0003800200 */
.L_x_149:
[----:B------:R-:W-:Y:S01]  /*99f0*/  ULEA UR4, UR51, UR48, 0x3 ;  /* 0x0000003033047291 */ /* 0x000fe2000f8e18ff */
[----:B------:R-:W-:-:S04]  /*9a00*/  DEPBAR.LE SB0, 0x0 ;  /* 0x000080000000791a */ /* 0x000fc80000000000 */
[----:B------:R-:W-:-:S04]  /*9a10*/  UIADD3 UR4, UPT, UPT, UR4, 0xa0, URZ ;  /* 0x000000a004047890 */ /* 0x000fc8000fffe0ff */
[----:B------:R-:W-:-:S09]  /*9a20*/  UPRMT UR4, UR37, 0x654, UR4 ;  /* 0x0000065425047896 */ /* 0x000fd20008000004 */
[----:B------:R-:W-:Y:S01]  /*9a30*/  SYNCS.ARRIVE.TRANS64.RED.A1T0 RZ, [UR4], RZ ;  /* 0x000000ffffff79a7 */ /* 0x000fe20008100404 */
[----:B------:R-:W-:Y:S05]  /*9a40*/  EXIT ;  /* 0x000000000000794d */ /* 0x000fea0003800000 */
.L_x_24:
[----:B--2---:R2:W4:Y:S02]  /*9a50*/  SYNCS.PHASECHK.TRANS64.TRYWAIT P0, [R2+URZ+0x140], R3 ;  /* 0x00014003020075a7 */ /* 0x00452400080011ff */
[----:B----4-:R-:W-:Y:S05]  /*9a60*/  @!P0 NANOSLEEP.SYNCS 0x989680 ;  /* 0x009896800000895d */ /* 0x010fea0003900000 */
[----:B------:R-:W4:Y:S02]  /*9a70*/  @!P0 SYNCS.PHASECHK.TRANS64 P0, [R2+URZ+0x140], R3 ;  /* 0x00014003020085a7 */ /* 0x000f2400080010ff */
[----:B----4-:R-:W-:Y:S05]  /*9a80*/  @!P0 BRA `(.L_x_24) ;  /* 0xfffffffc00f08947 */ /* 0x010fea000383ffff */
[----:B------:R-:W-:Y:S05]  /*9a90*/  BRA `(.L_x_153) ;  /* 0xffffff7c007c7947 */ /* 0x000fea000383ffff */
.L_x_27:
[----:B------:R-:W-:-:S07]  /*9aa0*/  MOV R2, UR33 ;  /* 0x0000002100027c02 */ /* 0x000fce0008000f00 */
.L_x_154:
[----:B-1----:R1:W2:Y:S02]  /*9ab0*/  SYNCS.PHASECHK.TRANS64.TRYWAIT P0, [R2+URZ+0x40], R4 ;  /* 0x00004004020075a7 */ /* 0x0022a400080011ff */
[----:B--2---:R-:W-:Y:S05]  /*9ac0*/  @!P0 NANOSLEEP.SYNCS 0x989680 ;  /* 0x009896800000895d */ /* 0x004fea0003900000 */
[----:B------:R-:W2:Y:S02]  /*9ad0*/  @!P0 SYNCS.PHASECHK.TRANS64 P0, [R2+URZ+0x40], R4 ;  /* 0x00004004020085a7 */ /* 0x000ea400080010ff */
[----:B--2---:R-:W-:Y:S05]  /*9ae0*/  @!P0 BRA `(.L_x_154) ;  /* 0xfffffffc00f08947 */ /* 0x004fea000383ffff */
[----:B------:R-:W-:Y:S05]  /*9af0*/  BRA `(.L_x_26) ;  /* 0xffffff7c00e47947 */ /* 0x000fea000383ffff */
.L_x_34:
[----:B-1----:R-:W-:-:S07]  /*9b00*/  MOV R2, UR17 ;  /* 0x0000001100027c02 */ /* 0x002fce0008000f00 */
.L_x_155:
[----:B-1----:R1:W2:Y:S02]  /*9b10*/  SYNCS.PHASECHK.TRANS64.TRYWAIT P0, [R2+URZ+0x40], R4 ;  /* 0x00004004020075a7 */ /* 0x0022a400080011ff */
[----:B--2---:R-:W-:Y:S05]  /*9b20*/  @!P0 NANOSLEEP.SYNCS 0x989680 ;  /* 0x009896800000895d */ /* 0x004fea0003900000 */
[----:B------:R-:W2:Y:S02]  /*9b30*/  @!P0 SYNCS.PHASECHK.TRANS64 P0, [R2+URZ+0x40], R4 ;  /* 0x00004004020085a7 */ /* 0x000ea400080010ff */
[----:B--2---:R-:W-:Y:S05]  /*9b40*/  @!P0 BRA `(.L_x_155) ;  /* 0xfffffffc00f08947 */ /* 0x004fea000383ffff */
[----:B------:R-:W-:Y:S05]  /*9b50*/  BRA `(.L_x_33) ;  /* 0xffffff8000a07947 */ /* 0x000fea000383ffff */
.L_x_39:
[----:B-1----:R1:W2:Y:S02]  /*9b60*/  SYNCS.PHASECHK.TRANS64.TRYWAIT P0, [R2+URZ+0xd0], R3 ;  /* 0x0000d003020075a7 */ /* 0x0022a400080011ff */
[----:B--2---:R-:W-:Y:S05]  /*9b70*/  @!P0 NANOSLEEP.SYNCS 0x989680 ;  /* 0x009896800000895d */ /* 0x004fea0003900000 */
[----:B------:R-:W2:Y:S02]  /*9b80*/  @!P0 SYNCS.PHASECHK.TRANS64 P0, [R2+URZ+0xd0], R3 ;  /* 0x0000d003020085a7 */ /* 0x000ea400080010ff */
[----:B--2---:R-:W-:Y:S05]  /*9b90*/  @!P0 BRA `(.L_x_39) ;  /* 0xfffffffc00f08947 */ /* 0x004fea000383ffff */
[----:B------:R-:W-:Y:S05]  /*9ba0*/  BRA `(.L_x_156) ;  /* 0xffffff8400447947 */ /* 0x000fea000383ffff */
.L_x_43:
[----:B---3--:R-:W-:-:S07]  /*9bb0*/  MOV R0, UR4 ;  /* 0x0000000400007c02 */ /* 0x008fce0008000f00 */
.L_x_157:
[----:B-1----:R1:W2:Y:S02]  /*9bc0*/  SYNCS.PHASECHK.TRANS64.TRYWAIT P0, [R0+URZ], R2 ;  /* 0x00000002000075a7 */ /* 0x0022a400080011ff */
[----:B--2---:R-:W-:Y:S05]  /*9bd0*/  @!P0 NANOSLEEP.SYNCS 0x989680 ;  /* 0x009896800000895d */ /* 0x004fea0003900000 */
[----:B------:R-:W2:Y:S02]  /*9be0*/  @!P0 SYNCS.PHASECHK.TRANS64 P0, [R0+URZ], R2 ;  /* 0x00000002000085a7 */ /* 0x000ea400080010ff */
[----:B--2---:R-:W-:Y:S05]  /*9bf0*/  @!P0 BRA `(.L_x_157) ;  /* 0xfffffffc00f08947 */ /* 0x004fea000383ffff */
[----:B------:R-:W-:Y:S05]  /*9c00*/  BRA `(.L_x_158) ;  /* 0xffffff8800b47947 */ /* 0x000fea000383ffff */
.L_x_44:
[----:B---3--:R-:W-:-:S07]  /*9c10*/  MOV R0, UR4 ;  /* 0x0000000400007c02 */ /* 0x008fce0008000f00 */
.L_x_159:
[----:B-1----:R1:W2:Y:S02]  /*9c20*/  SYNCS.PHASECHK.TRANS64.TRYWAIT P0, [R0+URZ], R3 ;  /* 0x00000003000075a7 */ /* 0x0022a400080011ff */
[----:B--2---:R-:W-:Y:S05]  /*9c30*/  @!P0 NANOSLEEP.SYNCS 0x989680 ;  /* 0x009896800000895d */ /* 0x004fea0003900000 */
[----:B------:R-:W2:Y:S02]  /*9c40*/  @!P0 SYNCS.PHASECHK.TRANS64 P0, [R0+URZ], R3 ;  /* 0x00000003000085a7 */ /* 0x000ea400080010ff */
[----:B--2---:R-:W-:Y:S05]  /*9c50*/  @!P0 BRA `(.L_x_159) ;  /* 0xfffffffc00f08947 */ /* 0x004fea000383ffff */
[----:B------:R-:W-:Y:S05]  /*9c60*/  BRA `(.L_x_160) ;  /* 0xffffff8800c07947 */ /* 0x000fea000383ffff */
.L_x_45:
[----:B---3--:R-:W-:-:S07]  /*9c70*/  MOV R0, UR4 ;  /* 0x0000000400007c02 */ /* 0x008fce0008000f00 */
.L_x_161:
[----:B-1----:R1:W2:Y:S02]  /*9c80*/  SYNCS.PHASECHK.TRANS64.TRYWAIT P0, [R0+URZ], R3 ;  /* 0x00000003000075a7 */ /* 0x0022a400080011ff */
[----:B--2---:R-:W-:Y:S05]  /*9c90*/  @!P0 NANOSLEEP.SYNCS 0x989680 ;  /* 0x009896800000895d */ /* 0x004fea0003900000 */
[----:B------:R-:W2:Y:S02]  /*9ca0*/  @!P0 SYNCS.PHASECHK.TRANS64 P0, [R0+URZ], R3 ;  /* 0x00000003000085a7 */ /* 0x000ea400080010ff */
[----:B--2---:R-:W-:Y:S05]  /*9cb0*/  @!P0 BRA `(.L_x_161) ;  /* 0xfffffffc00f08947 */ /* 0x004fea000383ffff */
[----:B------:R-:W-:Y:S05]  /*9cc0*/  BRA `(.L_x_162) ;  /* 0xffffff8800cc7947 */ /* 0x000fea000383ffff */
.L_x_46:
[----:B---3--:R-:W-:-:S07]  /*9cd0*/  MOV R0, UR4 ;  /* 0x0000000400007c02 */ /* 0x008fce0008000f00 */
.L_x_163:
[----:B-1----:R1:W2:Y:S02]  /*9ce0*/  SYNCS.PHASECHK.TRANS64.TRYWAIT P0, [R0+URZ], R3 ;  /* 0x00000003000075a7 */ /* 0x0022a400080011ff */
[----:B--2---:R-:W-:Y:S05]  /*9cf0*/  @!P0 NANOSLEEP.SYNCS 0x989680 ;  /* 0x009896800000895d */ /* 0x004fea0003900000 */
[----:B------:R-:W2:Y:S02]  /*9d00*/  @!P0 SYNCS.PHASECHK.TRANS64 P0, [R0+URZ], R3 ;  /* 0x00000003000085a7 */ /* 0x000ea400080010ff */
[----:B--2---:R-:W-:Y:S05]  /*9d10*/  @!P0 BRA `(.L_x_163) ;  /* 0xfffffffc00f08947 */ /* 0x004fea000383ffff */
[----:B------:R-:W-:Y:S05]  /*9d20*/  BRA `(.L_x_164) ;  /* 0xffffff8800d87947 */ /* 0x000fea000383ffff */
.L_x_47:
[----:B---3--:R-:W-:-:S07]  /*9d30*/  MOV R0, UR4 ;  /* 0x0000000400007c02 */ /* 0x008fce0008000f00 */
.L_x_165:
[----:B-1----:R1:W2:Y:S02]  /*9d40*/  SYNCS.PHASECHK.TRANS64.TRYWAIT P0, [R0+URZ], R3 ;  /* 0x00000003000075a7 */ /* 0x0022a400080011ff */
[----:B--2---:R-:W-:Y:S05]  /*9d50*/  @!P0 NANOSLEEP.SYNCS 0x989680 ;  /* 0x009896800000895d */ /* 0x004fea0003900000 */
[----:B------:R-:W2:Y:S02]  /*9d60*/  @!P0 SYNCS.PHASECHK.TRANS64 P0, [R0+URZ], R3 ;  /* 0x00000003000085a7 */ /* 0x000ea400080010ff */
[----:B--2---:R-:W-:Y:S05]  /*9d70*/  @!P0 BRA `(.L_x_165) ;  /* 0xfffffffc00f08947 */ /* 0x004fea000383ffff */
[----:B------:R-:W-:Y:S05]  /*9d80*/  BRA `(.L_x_166) ;  /* 0xffffff8800e47947 */ /* 0x000fea000383ffff */
.L_x_48:
[----:B---3--:R-:W-:-:S07]  /*9d90*/  MOV R0, UR4 ;  /* 0x0000000400007c02 */ /* 0x008fce0008000f00 */
.L_x_167:
[----:B-1----:R1:W2:Y:S02]  /*9da0*/  SYNCS.PHASECHK.TRANS64.TRYWAIT P0, [R0+URZ], R3 ;  /* 0x00000003000075a7 */ /* 0x0022a400080011ff */
[----:B--2---:R-:W-:Y:S05]  /*9db0*/  @!P0 NANOSLEEP.SYNCS 0x989680 ;  /* 0x009896800000895d */ /* 0x004fea0003900000 */
[----:B------:R-:W2:Y:S02]  /*9dc0*/  @!P0 SYNCS.PHASECHK.TRANS64 P0, [R0+URZ], R3 ;  /* 0x00000003000085a7 */ /* 0x000ea400080010ff */
[----:B--2---:R-:W-:Y:S05]  /*9dd0*/  @!P0 BRA `(.L_x_167) ;  /* 0xfffffffc00f08947 */ /* 0x004fea000383ffff */
[----:B------:R-:W-:Y:S05]  /*9de0*/  BRA `(.L_x_168) ;  /* 0xffffff8800f07947 */ /* 0x000fea000383ffff */
.L_x_49:
[----:B---3--:R-:W-:-:S07]  /*9df0*/  MOV R0, UR4 ;  /* 0x0000000400007c02 */ /* 0x008fce0008000f00 */
.L_x_169:
[----:B-1----:R1:W2:Y:S02]  /*9e00*/  SYNCS.PHASECHK.TRANS64.TRYWAIT P0, [R0+URZ], R3 ;  /* 0x00000003000075a7 */ /* 0x0022a400080011ff */
[----:B--2---:R-:W-:Y:S05]  /*9e10*/  @!P0 NANOSLEEP.SYNCS 0x989680 ;  /* 0x009896800000895d */ /* 0x004fea0003900000 */
[----:B------:R-:W2:Y:S02]  /*9e20*/  @!P0 SYNCS.PHASECHK.TRANS64 P0, [R0+URZ], R3 ;  /* 0x00000003000085a7 */ /* 0x000ea400080010ff */
[----:B--2---:R-:W-:Y:S05]  /*9e30*/  @!P0 BRA `(.L_x_169) ;  /* 0xfffffffc00f08947 */ /* 0x004fea000383ffff */
[----:B------:R-:W-:Y:S05]  /*9e40*/  BRA `(.L_x_170) ;  /* 0xffffff8800fc7947 */ /* 0x000fea000383ffff */
.L_x_52:
[----:B-1----:R1:W2:Y:S02]  /*9e50*/  SYNCS.PHASECHK.TRANS64.TRYWAIT P0, [R0+URZ+0x130], R4 ;  /* 0x00013004000075a7 */ /* 0x0022a400080011ff */
[----:B--2---:R-:W-:Y:S05]  /*9e60*/  @!P0 NANOSLEEP.SYNCS 0x989680 ;  /* 0x009896800000895d */ /* 0x004fea0003900000 */
[----:B------:R-:W2:Y:S02]  /*9e70*/  @!P0 SYNCS.PHASECHK.TRANS64 P0, [R0+URZ+0x130], R4 ;  /* 0x00013004000085a7 */ /* 0x000ea400080010ff */
[----:B--2---:R-:W-:Y:S05]  /*9e80*/  @!P0 BRA `(.L_x_52) ;  /* 0xfffffffc00f08947 */ /* 0x004fea000383ffff */
[----:B------:R-:W-:Y:S05]  /*9e90*/  BRA `(.L_x_171) ;  /* 0xffffff8c005c7947 */ /* 0x000fea000383ffff */
.L_x_53:
[----:B------:R-:W-:-:S07]  /*9ea0*/  MOV R0, UR5 ;  /* 0x0000000500007c02 */ /* 0x000fce0008000f00 */
.L_x_172:
[----:B-1----:R1:W2:Y:S02]  /*9eb0*/  SYNCS.PHASECHK.TRANS64.TRYWAIT P0, [R0+URZ+0xe0], R5 ;  /* 0x0000e005000075a7 */ /* 0x0022a400080011ff */
[----:B--2---:R-:W-:Y:S05]  /*9ec0*/  @!P0 NANOSLEEP.SYNCS 0x989680 ;  /* 0x009896800000895d */ /* 0x004fea0003900000 */
[----:B------:R-:W2:Y:S02]  /*9ed0*/  @!P0 SYNCS.PHASECHK.TRANS64 P0, [R0+URZ+0xe0], R5 ;  /* 0x0000e005000085a7 */ /* 0x000ea400080010ff */
[----:B--2---:R-:W-:Y:S05]  /*9ee0*/  @!P0 BRA `(.L_x_172) ;  /* 0xfffffffc00f08947 */ /* 0x004fea000383ffff */
[----:B------:R-:W-:Y:S05]  /*9ef0*/  BRA `(.L_x_173) ;  /* 0xffffff8c006c7947 */ /* 0x000fea000383ffff */
.L_x_54:
[----:B-1----:R1:W2:Y:S02]  /*9f00*/  SYNCS.PHASECHK.TRANS64.TRYWAIT P1, [R0+URZ+0xd0], R4 ;  /* 0x0000d004000075a7 */ /* 0x0022a400080211ff */
[----:B--2---:R-:W-:Y:S05]  /*9f10*/  @!P1 NANOSLEEP.SYNCS 0x989680 ;  /* 0x009896800000995d */ /* 0x004fea0003900000 */
[----:B------:R-:W2:Y:S02]  /*9f20*/  @!P1 SYNCS.PHASECHK.TRANS64 P1, [R0+URZ+0xd0], R4 ;  /* 0x0000d004000095a7 */ /* 0x000ea400080210ff */
[----:B--2---:R-:W-:Y:S05]  /*9f30*/  @!P1 BRA `(.L_x_54) ;  /* 0xfffffffc00f09947 */ /* 0x004fea000383ffff */
[----:B------:R-:W-:Y:S05]  /*9f40*/  BRA `(.L_x_174) ;  /* 0xffffff8c009c7947 */ /* 0x000fea000383ffff */
.L_x_57:
[----:B------:R-:W-:-:S07]  /*9f50*/  MOV R0, UR5 ;  /* 0x0000000500007c02 */ /* 0x000fce0008000f00 */
.L_x_175:
[----:B-1----:R1:W2:Y:S02]  /*9f60*/  SYNCS.PHASECHK.TRANS64.TRYWAIT P0, [R0+URZ+0xe0], R2 ;  /* 0x0000e002000075a7 */ /* 0x0022a400080011ff */
[----:B--2---:R-:W-:Y:S05]  /*9f70*/  @!P0 NANOSLEEP.SYNCS 0x989680 ;  /* 0x009896800000895d */ /* 0x004fea0003900000 */
[----:B------:R-:W2:Y:S02]  /*9f80*/  @!P0 SYNCS.PHASECHK.TRANS64 P0, [R0+URZ+0xe0], R2 ;  /* 0x0000e002000085a7 */ /* 0x000ea400080010ff */
[----:B--2---:R-:W-:Y:S05]  /*9f90*/  @!P0 BRA `(.L_x_175) ;  /* 0xfffffffc00f08947 */ /* 0x004fea000383ffff */
[----:B------:R-:W-:Y:S05]  /*9fa0*/  BRA `(.L_x_56) ;  /* 0xffffff8c00f07947 */ /* 0x000fea000383ffff */
.L_x_66:
[----:B-1----:R-:W-:-:S04]  /*9fb0*/  MOV R4, UR6 ;  /* 0x0000000600047c02 */ /* 0x002fc80008000f00 */
[----:B------:R1:W2:Y:S03]  /*9fc0*/  SYNCS.PHASECHK.TRANS64.TRYWAIT P0, [R4+URZ+0x8], R5 ;  /* 0x00000805040075a7 */ /* 0x0002a600080011ff */
[----:B--2---:R-:W-:Y:S05]  /*9fd0*/  @!P0 NANOSLEEP.SYNCS 0x989680 ;  /* 0x009896800000895d */ /* 0x004fea0003900000 */
[----:B------:R-:W2:Y:S02]  /*9fe0*/  @!P0 SYNCS.PHASECHK.TRANS64 P0, [R4+URZ+0x8], R5 ;  /* 0x00000805040085a7 */ /* 0x000ea400080010ff */
[----:B--2---:R-:W-:Y:S05]  /*9ff0*/  @!P0 BRA `(.L_x_66) ;  /* 0xfffffffc00ec8947 */ /* 0x004fea000383ffff */
[----:B------:R-:W-:Y:S05]  /*a000*/  BRA `(.L_x_65) ;  /* 0xffffff9000a47947 */ /* 0x000fea000383ffff */
.L_x_68:
[----:B------:R-:W-:Y:S01]  /*a010*/  BSSY B0, `(.L_x_176) ;  /* 0x0000006000007945 */ /* 0x000fe20003800000 */
[----:B------:R-:W-:-:S07]  /*a020*/  MOV R15, 0xffffffff ;  /* 0xffffffff000f7802 */ /* 0x000fce0000000f00 */
[----:B-1---5:R-:W-:Y:S05]  /*a030*/  WARPSYNC.COLLECTIVE R15, `(.L_x_177) ;  /* 0x000000000f0c7348 */ /* 0x022fea0003c00000 */
[----:B------:R-:W-:Y:S02]  /*a040*/  ELECT P6, UR79, PT ;  /* 0x00000000004f782f */ /* 0x000fe400038c0000 */
[----:B------:R-:W-:Y:S01]  /*a050*/  MOV R14, UR79 ;  /* 0x0000004f000e7c02 */ /* 0x000fe20008000f00 */
[----:B-1---5:R-:W-:Y:S10]  /*a060*/  ENDCOLLECTIVE ;  /* 0x000000000000791b */ /* 0x022ff40003800000 */
.L_x_177:
[----:B------:R-:W-:Y:S05]  /*a070*/  BSYNC B0 ;  /* 0x0000000000007941 */ /* 0x000fea0003800000 */
.L_x_176:
[----:B------:R-:W-:Y:S05]  /*a080*/  BRA `(.L_x_178) ;  /* 0xffffff9000d47947 */ /* 0x000fea000383ffff */
.L_x_70:
[----:B-1----:R-:W-:-:S04]  /*a090*/  MOV R2, UR6 ;  /* 0x0000000600027c02 */ /* 0x002fc80008000f00 */
[----:B------:R1:W2:Y:S03]  /*a0a0*/  SYNCS.PHASECHK.TRANS64.TRYWAIT P0, [R2+URZ+0x8], R3 ;  /* 0x00000803020075a7 */ /* 0x0002a600080011ff */
[----:B--2---:R-:W-:Y:S05]  /*a0b0*/  @!P0 NANOSLEEP.SYNCS 0x989680 ;  /* 0x009896800000895d */ /* 0x004fea0003900000 */
[----:B------:R-:W2:Y:S02]  /*a0c0*/  @!P0 SYNCS.PHASECHK.TRANS64 P0, [R2+URZ+0x8], R3 ;  /* 0x00000803020085a7 */ /* 0x000ea400080010ff */
[----:B--2---:R-:W-:Y:S05]  /*a0d0*/  @!P0 BRA `(.L_x_70) ;  /* 0xfffffffc00ec8947 */ /* 0x004fea000383ffff */
[----:B------:R-:W-:Y:S05]  /*a0e0*/  BRA `(.L_x_69) ;  /* 0xffffff9000d87947 */ /* 0x000fea000383ffff */
.L_x_71:
[----:B-1----:R1:W2:Y:S02]  /*a0f0*/  SYNCS.PHASECHK.TRANS64.TRYWAIT P0, [R0+URZ+0xd0], R4 ;  /* 0x0000d004000075a7 */ /* 0x0022a400080011ff */
[----:B--2---:R-:W-:Y:S05]  /*a100*/  @!P0 NANOSLEEP.SYNCS 0x989680 ;  /* 0x009896800000895d */ /* 0x004fea0003900000 */
[----:B------:R-:W2:Y:S02]  /*a110*/  @!P0 SYNCS.PHASECHK.TRANS64 P0, [R0+URZ+0xd0], R4 ;  /* 0x0000d004000085a7 */ /* 0x000ea400080010ff */
[----:B--2---:R-:W-:Y:S05]  /*a120*/  @!P0 BRA `(.L_x_71) ;  /* 0xfffffffc00f08947 */ /* 0x004fea000383ffff */
[----:B------:R-:W-:Y:S05]  /*a130*/  BRA `(.L_x_179) ;  /* 0xffffff9400c47947 */ /* 0x000fea000383ffff */
.L_x_73:
[----:B------:R-:W-:-:S07]  /*a140*/  MOV R0, UR9 ;  /* 0x0000000900007c02 */ /* 0x000fce0008000f00 */
.L_x_180:
[----:B-1----:R1:W2:Y:S02]  /*a150*/  SYNCS.PHASECHK.TRANS64.TRYWAIT P0, [R0+URZ+0x110], R4 ;  /* 0x00011004000075a7 */ /* 0x0022a400080011ff */
[----:B--2---:R-:W-:Y:S05]  /*a160*/  @!P0 NANOSLEEP.SYNCS 0x989680 ;  /* 0x009896800000895d */ /* 0x004fea0003900000 */
[----:B------:R-:W2:Y:S02]  /*a170*/  @!P0 SYNCS.PHASECHK.TRANS64 P0, [R0+URZ+0x110], R4 ;  /* 0x00011004000085a7 */ /* 0x000ea400080010ff */
[----:B--2---:R-:W-:Y:S05]  /*a180*/  @!P0 BRA `(.L_x_180) ;  /* 0xfffffffc00f08947 */ /* 0x004fea000383ffff */
[----:B------:R-:W-:Y:S05]  /*a190*/  BRA `(.L_x_181) ;  /* 0xffffff9800107947 */ /* 0x000fea000383ffff */
.L_x_76:
[----:B------:R-:W-:Y:S07]  /*a1a0*/  MOV R0, UR8 ;  /* 0x0000000800007c02 */ /* 0x000fee0008000f00 */
.L_x_182:
[----:B-1----:R1:W2:Y:S02]  /*a1b0*/  SYNCS.PHASECHK.TRANS64.TRYWAIT P0, [R0+URZ], R4 ;  /* 0x00000004000075a7 */ /* 0x0022a400080011ff */
[----:B--2---:R-:W-:Y:S05]  /*a1c0*/  @!P0 NANOSLEEP.SYNCS 0x989680 ;  /* 0x009896800000895d */ /* 0x004fea0003900000 */
[----:B------:R-:W2:Y:S02]  /*a1d0*/  @!P0 SYNCS.PHASECHK.TRANS64 P0, [R0+URZ], R4 ;  /* 0x00000004000085a7 */ /* 0x000ea400080010ff */
[----:B--2---:R-:W-:Y:S05]  /*a1e0*/  @!P0 BRA `(.L_x_182) ;  /* 0xfffffffc00f08947 */ /* 0x004fea000383ffff */
[----:B------:R-:W-:Y:S05]  /*a1f0*/  BRA `(.L_x_75) ;  /* 0xffffff9800247947 */ /* 0x000fea000383ffff */
.L_x_80:
[----:B-1----:R-:W-:-:S07]  /*a200*/  MOV R0, UR8 ;  /* 0x0000000800007c02 */ /* 0x002fce0008000f00 */
.L_x_183:
[----:B-1----:R1:W2:Y:S02]  /*a210*/  SYNCS.PHASECHK.TRANS64.TRYWAIT P0, [R0+URZ], R2 ;  /* 0x00000002000075a7 */ /* 0x0022a400080011ff */
[----:B--2---:R-:W-:Y:S05]  /*a220*/  @!P0 NANOSLEEP.SYNCS 0x989680 ;  /* 0x009896800000895d */ /* 0x004fea0003900000 */
[----:B------:R-:W2:Y:S02]  /*a230*/  @!P0 SYNCS.PHASECHK.TRANS64 P0, [R0+URZ], R2 ;  /* 0x00000002000085a7 */ /* 0x000ea400080010ff */
[----:B--2---:R-:W-:Y:S05]  /*a240*/  @!P0 BRA `(.L_x_183) ;  /* 0xfffffffc00f08947 */ /* 0x004fea000383ffff */
[----:B------:R-:W-:Y:S05]  /*a250*/  BRA `(.L_x_184) ;  /* 0xffffff9c00187947 */ /* 0x000fea000383ffff */
.L_x_81:
[----:B------:R-:W-:-:S07]  /*a260*/  MOV R0, UR8 ;  /* 0x0000000800007c02 */ /* 0x000fce0008000f00 */
.L_x_185:
[----:B-1----:R1:W2:Y:S02]  /*a270*/  SYNCS.PHASECHK.TRANS64.TRYWAIT P0, [R0+URZ], R3 ;  /* 0x00000003000075a7 */ /* 0x0022a400080011ff */
[----:B--2---:R-:W-:Y:S05]  /*a280*/  @!P0 NANOSLEEP.SYNCS 0x989680 ;  /* 0x009896800000895d */ /* 0x004fea0003900000 */
[----:B------:R-:W2:Y:S02]  /*a290*/  @!P0 SYNCS.PHASECHK.TRANS64 P0, [R0+URZ], R3 ;  /* 0x00000003000085a7 */ /* 0x000ea400080010ff */
[----:B--2---:R-:W-:Y:S05]  /*a2a0*/  @!P0 BRA `(.L_x_185) ;  /* 0xfffffffc00f08947 */ /* 0x004fea000383ffff */
[----:B------:R-:W-:Y:S05]  /*a2b0*/  BRA `(.L_x_186) ;  /* 0xffffff9c00247947 */ /* 0x000fea000383ffff */
.L_x_82:
[----:B------:R-:W-:-:S07]  /*a2c0*/  MOV R0, UR8 ;  /* 0x0000000800007c02 */ /* 0x000fce0008000f00 */
.L_x_187:
[----:B-1----:R1:W2:Y:S02]  /*a2d0*/  SYNCS.PHASECHK.TRANS64.TRYWAIT P0, [R0+URZ], R3 ;  /* 0x00000003000075a7 */ /* 0x0022a400080011ff */
[----:B--2---:R-:W-:Y:S05]  /*a2e0*/  @!P0 NANOSLEEP.SYNCS 0x989680 ;  /* 0x009896800000895d */ /* 0x004fea0003900000 */
[----:B------:R-:W2:Y:S02]  /*a2f0*/  @!P0 SYNCS.PHASECHK.TRANS64 P0, [R0+URZ], R3 ;  /* 0x00000003000085a7 */ /* 0x000ea400080010ff */
[----:B--2---:R-:W-:Y:S05]  /*a300*/  @!P0 BRA `(.L_x_187) ;  /* 0xfffffffc00f08947 */ /* 0x004fea000383ffff */
[----:B------:R-:W-:Y:S05]  /*a310*/  BRA `(.L_x_188) ;  /* 0xffffff9c00307947 */ /* 0x000fea000383ffff */
.L_x_85:
[----:B------:R-:W-:-:S07]  /*a320*/  MOV R0, UR7 ;  /* 0x0000000700007c02 */ /* 0x000fce0008000f00 */
.L_x_189:
[----:B-1----:R1:W2:Y:S02]  /*a330*/  SYNCS.PHASECHK.TRANS64.TRYWAIT P1, [R0+URZ+0x150], R2 ;  /* 0x00015002000075a7 */ /* 0x0022a400080211ff */
[----:B--2---:R-:W-:Y:S05]  /*a340*/  @!P1 NANOSLEEP.SYNCS 0x989680 ;  /* 0x009896800000995d */ /* 0x004fea0003900000 */
[----:B------:R-:W2:Y:S02]  /*a350*/  @!P1 SYNCS.PHASECHK.TRANS64 P1, [R0+URZ+0x150], R2 ;  /* 0x00015002000095a7 */ /* 0x000ea400080210ff */
[----:B--2---:R-:W-:Y:S05]  /*a360*/  @!P1 BRA `(.L_x_189) ;  /* 0xfffffffc00f09947 */ /* 0x004fea000383ffff */
[----:B------:R-:W-:Y:S05]  /*a370*/  BRA `(.L_x_190) ;  /* 0xffffff9c007c7947 */ /* 0x000fea000383ffff */
.L_x_90:
[----:B--2---:R2:W4:Y:S02]  /*a380*/  SYNCS.PHASECHK.TRANS64.TRYWAIT P0, [R0+URZ+0xd0], R2 ;  /* 0x0000d002000075a7 */ /* 0x00452400080011ff */
[----:B----4-:R-:W-:Y:S05]  /*a390*/  @!P0 NANOSLEEP.SYNCS 0x989680 ;  /* 0x009896800000895d */ /* 0x010fea0003900000 */
[----:B------:R-:W4:Y:S02]  /*a3a0*/  @!P0 SYNCS.PHASECHK.TRANS64 P0, [R0+URZ+0xd0], R2 ;  /* 0x0000d002000085a7 */ /* 0x000f2400080010ff */
[----:B----4-:R-:W-:Y:S05]  /*a3b0*/  @!P0 BRA `(.L_x_90) ;  /* 0xfffffffc00f08947 */ /* 0x010fea000383ffff */
[----:B------:R-:W-:Y:S05]  /*a3c0*/  BRA `(.L_x_191) ;  /* 0xffffffa000907947 */ /* 0x000fea000383ffff */
.L_x_93:
[----:B------:R-:W-:Y:S07]  /*a3d0*/  MOV R0, UR7 ;  /* 0x0000000700007c02 */ /* 0x000fee0008000f00 */
.L_x_192:
[----:B--2---:R2:W4:Y:S02]  /*a3e0*/  SYNCS.PHASECHK.TRANS64.TRYWAIT P0, [R0+URZ+0xc8], R2 ;  /* 0x0000c802000075a7 */ /* 0x00452400080011ff */
[----:B----4-:R-:W-:Y:S05]  /*a3f0*/  @!P0 NANOSLEEP.SYNCS 0x989680 ;  /* 0x009896800000895d */ /* 0x010fea0003900000 */
[----:B------:R-:W4:Y:S02]  /*a400*/  @!P0 SYNCS.PHASECHK.TRANS64 P0, [R0+URZ+0xc8], R2 ;  /* 0x0000c802000085a7 */ /* 0x000f2400080010ff */
[----:B----4-:R-:W-:Y:S05]  /*a410*/  @!P0 BRA `(.L_x_192) ;  /* 0xfffffffc00f08947 */ /* 0x010fea000383ffff */
[----:B------:R-:W-:Y:S05]  /*a420*/  BRA `(.L_x_92) ;  /* 0xffffffa400707947 */ /* 0x000fea000383ffff */
.L_x_96:
[----:B------:R-:W-:Y:S07]  /*a430*/  MOV R0, UR7 ;  /* 0x0000000700007c02 */ /* 0x000fee0008000f00 */
.L_x_193:
[----:B-1----:R1:W2:Y:S02]  /*a440*/  SYNCS.PHASECHK.TRANS64.TRYWAIT P0, [R0+URZ+0xa0], R14 ;  /* 0x0000a00e000075a7 */ /* 0x0022a400080011ff */
[----:B--2---:R-:W-:Y:S05]  /*a450*/  @!P0 NANOSLEEP.SYNCS 0x989680 ;  /* 0x009896800000895d */ /* 0x004fea0003900000 */
[----:B------:R-:W2:Y:S02]  /*a460*/  @!P0 SYNCS.PHASECHK.TRANS64 P0, [R0+URZ+0xa0], R14 ;  /* 0x0000a00e000085a7 */ /* 0x000ea400080010ff */
[----:B--2---:R-:W-:Y:S05]  /*a470*/  @!P0 BRA `(.L_x_193) ;  /* 0xfffffffc00f08947 */ /* 0x004fea000383ffff */
[----:B------:R-:W-:Y:S05]  /*a480*/  BRA `(.L_x_194) ;  /* 0xffffffa400e87947 */ /* 0x000fea000383ffff */
.L_x_97:
[----:B------:R-:W-:Y:S07]  /*a490*/  MOV R0, UR7 ;  /* 0x0000000700007c02 */ /* 0x000fee0008000f00 */
.L_x_195:
[----:B-1----:R1:W2:Y:S02]  /*a4a0*/  SYNCS.PHASECHK.TRANS64.TRYWAIT P0, [R0+URZ+0xa8], R14 ;  /* 0x0000a80e000075a7 */ /* 0x0022a400080011ff */
[----:B--2---:R-:W-:Y:S05]  /*a4b0*/  @!P0 NANOSLEEP.SYNCS 0x989680 ;  /* 0x009896800000895d */ /* 0x004fea0003900000 */
[----:B------:R-:W2:Y:S02]  /*a4c0*/  @!P0 SYNCS.PHASECHK.TRANS64 P0, [R0+URZ+0xa8], R14 ;  /* 0x0000a80e000085a7 */ /* 0x000ea400080010ff */
[----:B--2---:R-:W-:Y:S05]  /*a4d0*/  @!P0 BRA `(.L_x_195) ;  /* 0xfffffffc00f08947 */ /* 0x004fea000383ffff */
[----:B------:R-:W-:Y:S05]  /*a4e0*/  BRA `(.L_x_196) ;  /* 0xffffffa800407947 */ /* 0x000fea000383ffff */
.L_x_98:
[----:B------:R-:W-:Y:S07]  /*a4f0*/  MOV R0, UR7 ;  /* 0x0000000700007c02 */ /* 0x000fee0008000f00 */
.L_x_197:
[----:B-1----:R1:W2:Y:S02]  /*a500*/  SYNCS.PHASECHK.TRANS64.TRYWAIT P0, [R0+URZ+0xb0], R14 ;  /* 0x0000b00e000075a7 */ /* 0x0022a400080011ff */
[----:B--2---:R-:W-:Y:S05]  /*a510*/  @!P0 NANOSLEEP.SYNCS 0x989680 ;  /* 0x009896800000895d */ /* 0x004fea0003900000 */
[----:B------:R-:W2:Y:S02]  /*a520*/  @!P0 SYNCS.PHASECHK.TRANS64 P0, [R0+URZ+0xb0], R14 ;  /* 0x0000b00e000085a7 */ /* 0x000ea400080010ff */
[----:B--2---:R-:W-:Y:S05]  /*a530*/  @!P0 BRA `(.L_x_197) ;  /* 0xfffffffc00f08947 */ /* 0x004fea000383ffff */
[----:B------:R-:W-:Y:S05]  /*a540*/  BRA `(.L_x_198) ;  /* 0xffffffa8009c7947 */ /* 0x000fea000383ffff */
.L_x_99:
[----:B------:R-:W-:Y:S07]  /*a550*/  MOV R0, UR7 ;  /* 0x0000000700007c02 */ /* 0x000fee0008000f00 */
.L_x_199:
[----:B-1----:R1:W2:Y:S02]  /*a560*/  SYNCS.PHASECHK.TRANS64.TRYWAIT P0, [R0+URZ+0xb8], R14 ;  /* 0x0000b80e000075a7 */ /* 0x0022a400080011ff */
[----:B--2---:R-:W-:Y:S05]  /*a570*/  @!P0 NANOSLEEP.SYNCS 0x989680 ;  /* 0x009896800000895d */ /* 0x004fea0003900000 */
[----:B------:R-:W2:Y:S02]  /*a580*/  @!P0 SYNCS.PHASECHK.TRANS64 P0, [R0+URZ+0xb8], R14 ;  /* 0x0000b80e000085a7 */ /* 0x000ea400080010ff */
[----:B--2---:R-:W-:Y:S05]  /*a590*/  @!P0 BRA `(.L_x_199) ;  /* 0xfffffffc00f08947 */ /* 0x004fea000383ffff */
[----:B------:R-:W-:Y:S05]  /*a5a0*/  BRA `(.L_x_200) ;  /* 0xffffffac003c7947 */ /* 0x000fea000383ffff */
.L_x_101:
[----:B------:R-:W-:-:S07]  /*a5b0*/  MOV R0, UR7 ;  /* 0x0000000700007c02 */ /* 0x000fce0008000f00 */
.L_x_201:
[----:B-1----:R1:W4:Y:S02]  /*a5c0*/  SYNCS.PHASECHK.TRANS64.TRYWAIT P0, [R0+URZ+0xa0], R2 ;  /* 0x0000a002000075a7 */ /* 0x00232400080011ff */
[----:B----4-:R-:W-:Y:S05]  /*a5d0*/  @!P0 NANOSLEEP.SYNCS 0x989680 ;  /* 0x009896800000895d */ /* 0x010fea0003900000 */
[----:B------:R-:W4:Y:S02]  /*a5e0*/  @!P0 SYNCS.PHASECHK.TRANS64 P0, [R0+URZ+0xa0], R2 ;  /* 0x0000a002000085a7 */ /* 0x000f2400080010ff */
[----:B----4-:R-:W-:Y:S05]  /*a5f0*/  @!P0 BRA `(.L_x_201) ;  /* 0xfffffffc00f08947 */ /* 0x010fea000383ffff */
[----:B------:R-:W-:Y:S05]  /*a600*/  BRA `(.L_x_202) ;  /* 0xffffffac00c47947 */ /* 0x000fea000383ffff */
.L_x_102:
[----:B-1----:R-:W-:-:S07]  /*a610*/  MOV R0, UR7 ;  /* 0x0000000700007c02 */ /* 0x002fce0008000f00 */
.L_x_203:
[----:B-1----:R1:W4:Y:S02]  /*a620*/  SYNCS.PHASECHK.TRANS64.TRYWAIT P0, [R0+URZ+0xa8], R2 ;  /* 0x0000a802000075a7 */ /* 0x00232400080011ff */
[----:B----4-:R-:W-:Y:S05]  /*a630*/  @!P0 NANOSLEEP.SYNCS 0x989680 ;  /* 0x009896800000895d */ /* 0x010fea0003900000 */
[----:B------:R-:W4:Y:S02]  /*a640*/  @!P0 SYNCS.PHASECHK.TRANS64 P0, [R0+URZ+0xa8], R2 ;  /* 0x0000a802000085a7 */ /* 0x000f2400080010ff */
[----:B----4-:R-:W-:Y:S05]  /*a650*/  @!P0 BRA `(.L_x_203) ;  /* 0xfffffffc00f08947 */ /* 0x010fea000383ffff */
[----:B------:R-:W-:Y:S05]  /*a660*/  BRA `(.L_x_204) ;  /* 0xffffffac00b47947 */ /* 0x000fea000383ffff */
.L_x_103:
[----:B-1----:R-:W-:-:S07]  /*a670*/  MOV R0, UR7 ;  /* 0x0000000700007c02 */ /* 0x002fce0008000f00 */
.L_x_205:
[----:B-1----:R1:W4:Y:S02]  /*a680*/  SYNCS.PHASECHK.TRANS64.TRYWAIT P0, [R0+URZ+0xb0], R2 ;  /* 0x0000b002000075a7 */ /* 0x00232400080011ff */
[----:B----4-:R-:W-:Y:S05]  /*a690*/  @!P0 NANOSLEEP.SYNCS 0x989680 ;  /* 0x009896800000895d */ /* 0x010fea0003900000 */
[----:B------:R-:W4:Y:S02]  /*a6a0*/  @!P0 SYNCS.PHASECHK.TRANS64 P0, [R0+URZ+0xb0], R2 ;  /* 0x0000b002000085a7 */ /* 0x000f2400080010ff */
[----:B----4-:R-:W-:Y:S05]  /*a6b0*/  @!P0 BRA `(.L_x_205) ;  /* 0xfffffffc00f08947 */ /* 0x010fea000383ffff */
[----:B------:R-:W-:Y:S05]  /*a6c0*/  BRA `(.L_x_206) ;  /* 0xffffffac00a47947 */ /* 0x000fea000383ffff */
.L_x_105:
[----:B--2---:R2:W3:Y:S02]  /*a6d0*/  SYNCS.PHASECHK.TRANS64.TRYWAIT P0, [R0+URZ+0xd0], R2 ;  /* 0x0000d002000075a7 */ /* 0x0044e400080011ff */
[----:B---3--:R-:W-:Y:S05]  /*a6e0*/  @!P0 NANOSLEEP.SYNCS 0x989680 ;  /* 0x009896800000895d */ /* 0x008fea0003900000 */
[----:B------:R-:W3:Y:S02]  /*a6f0*/  @!P0 SYNCS.PHASECHK.TRANS64 P0, [R0+URZ+0xd0], R2 ;  /* 0x0000d002000085a7 */ /* 0x000ee400080010ff */
[----:B---3--:R-:W-:Y:S05]  /*a700*/  @!P0 BRA `(.L_x_105) ;  /* 0xfffffffc00f08947 */ /* 0x008fea000383ffff */
[----:B------:R-:W-:Y:S05]  /*a710*/  BRA `(.L_x_207) ;  /* 0xffffffb000807947 */ /* 0x000fea000383ffff */
.L_x_116:
[----:B-1----:R-:W-:Y:S04]  /*a720*/  MOV R2, UR48 ;  /* 0x0000003000027c02 */ /* 0x002fe80008000f00 */
[----:B------:R1:W3:Y:S03]  /*a730*/  SYNCS.PHASECHK.TRANS64.TRYWAIT P1, [R2+URZ+0x80], R3 ;  /* 0x00008003020075a7 */ /* 0x0002e600080211ff */
[----:B---3--:R-:W-:Y:S05]  /*a740*/  @!P1 NANOSLEEP.SYNCS 0x989680 ;  /* 0x009896800000995d */ /* 0x008fea0003900000 */
[----:B------:R-:W3:Y:S02]  /*a750*/  @!P1 SYNCS.PHASECHK.TRANS64 P1, [R2+URZ+0x80], R3 ;  /* 0x00008003020095a7 */ /* 0x000ee400080210ff */
[----:B---3--:R-:W-:Y:S05]  /*a760*/  @!P1 BRA `(.L_x_116) ;  /* 0xfffffffc00ec9947 */ /* 0x008fea000383ffff */
[----:B------:R-:W-:Y:S05]  /*a770*/  BRA `(.L_x_115) ;  /* 0xffffffbc008c7947 */ /* 0x000fea000383ffff */
.L_x_118:
[----:B-1----:R1:W4:Y:S02]  /*a780*/  SYNCS.PHASECHK.TRANS64.TRYWAIT P0, [R112+URZ+0xf0], R0 ;  /* 0x0000f000700075a7 */ /* 0x00232400080011ff */
[----:B----4-:R-:W-:Y:S05]  /*a790*/  @!P0 NANOSLEEP.SYNCS 0x989680 ;  /* 0x009896800000895d */ /* 0x010fea0003900000 */
[----:B------:R-:W4:Y:S02]  /*a7a0*/  @!P0 SYNCS.PHASECHK.TRANS64 P0, [R112+URZ+0xf0], R0 ;  /* 0x0000f000700085a7 */ /* 0x000f2400080010ff */
[----:B----4-:R-:W-:Y:S05]  /*a7b0*/  @!P0 BRA `(.L_x_118) ;  /* 0xfffffffc00f08947 */ /* 0x010fea000383ffff */
[----:B------:R-:W-:Y:S05]  /*a7c0*/  BRA `(.L_x_117) ;  /* 0xffffffbc00b47947 */ /* 0x000fea000383ffff */
.L_x_127:
[----:B--2---:R2:W4:Y:S02]  /*a7d0*/  SYNCS.PHASECHK.TRANS64.TRYWAIT P0, [R2+URZ+0x80], R0 ;  /* 0x00008000020075a7 */ /* 0x00452400080011ff */
[----:B----4-:R-:W-:Y:S05]  /*a7e0*/  @!P0 NANOSLEEP.SYNCS 0x989680 ;  /* 0x009896800000895d */ /* 0x010fea0003900000 */
[----:B------:R-:W4:Y:S02]  /*a7f0*/  @!P0 SYNCS.PHASECHK.TRANS64 P0, [R2+URZ+0x80], R0 ;  /* 0x00008000020085a7 */ /* 0x000f2400080010ff */
[----:B----4-:R-:W-:Y:S05]  /*a800*/  @!P0 BRA `(.L_x_127) ;  /* 0xfffffffc00f08947 */ /* 0x010fea000383ffff */
[----:B------:R-:W-:Y:S05]  /*a810*/  BRA `(.L_x_126) ;  /* 0xffffffc800a07947 */ /* 0x000fea000383ffff */
.L_x_135:
[----:B--2---:R2:W4:Y:S02]  /*a820*/  SYNCS.PHASECHK.TRANS64.TRYWAIT P0, [R0+URZ+0x80], R6 ;  /* 0x00008006000075a7 */ /* 0x00452400080011ff */
[----:B----4-:R-:W-:Y:S05]  /*a830*/  @!P0 NANOSLEEP.SYNCS 0x989680 ;  /* 0x009896800000895d */ /* 0x010fea0003900000 */
[----:B------:R-:W4:Y:S02]  /*a840*/  @!P0 SYNCS.PHASECHK.TRANS64 P0, [R0+URZ+0x80], R6 ;  /* 0x00008006000085a7 */ /* 0x000f2400080010ff */
[----:B----4-:R-:W-:Y:S05]  /*a850*/  @!P0 BRA `(.L_x_135) ;  /* 0xfffffffc00f08947 */ /* 0x010fea000383ffff */
[----:B------:R-:W-:Y:S05]  /*a860*/  BRA `(.L_x_134) ;  /* 0xffffffd400b47947 */ /* 0x000fea000383ffff */
.L_x_143:
[----:B--2---:R2:W4:Y:S02]  /*a870*/  SYNCS.PHASECHK.TRANS64.TRYWAIT P0, [R0+URZ+0x80], R5 ;  /* 0x00008005000075a7 */ /* 0x00452400080011ff */
[----:B----4-:R-:W-:Y:S05]  /*a880*/  @!P0 NANOSLEEP.SYNCS 0x989680 ;  /* 0x009896800000895d */ /* 0x010fea0003900000 */
[----:B------:R-:W4:Y:S02]  /*a890*/  @!P0 SYNCS.PHASECHK.TRANS64 P0, [R0+URZ+0x80], R5 ;  /* 0x00008005000085a7 */ /* 0x000f2400080010ff */
[----:B----4-:R-:W-:Y:S05]  /*a8a0*/  @!P0 BRA `(.L_x_143) ;  /* 0xfffffffc00f08947 */ /* 0x010fea000383ffff */
[----:B------:R-:W-:Y:S05]  /*a8b0*/  BRA `(.L_x_142) ;  /* 0xffffffe000c87947 */ /* 0x000fea000383ffff */
        .weak           $__internal_0_$__cuda_sm10x_tcgen05_guardrail_trap_col_being_dealloced_not_returned_by_alloc
        .type           $__internal_0_$__cuda_sm10x_tcgen05_guardrail_trap_col_being_dealloced_not_returned_by_alloc,@function
        .size           $__internal_0_$__cuda_sm10x_tcgen05_guardrail_trap_col_being_dealloced_not_returned_by_alloc,($__internal_1_$__cuda_sm10x_tcgen05_guardrail_trap_phase_invalid_during_alloc - $__internal_0_$__cuda_sm10x_tcgen05_guardrail_trap_col_being_dealloced_not_returned_by_alloc)
$__internal_0_$__cuda_sm10x_tcgen05_guardrail_trap_col_being_dealloced_not_returned_by_alloc:
[----:B------:R-:W-:Y:S05]  /*a8c0*/  BPT.TRAP 0x1 ;  /* 0x000000040000795c */ /* 0x000fea0000300000 */
[----:B------:R-:W-:-:S04]  /*a8d0*/  HFMA2 R3, -RZ, RZ, 0, 0 ;  /* 0x00000000ff037431 */ /* 0x000fc800000001ff */
[----:B------:R-:W-:Y:S05]  /*a8e0*/  RET.REL.NODEC R2 `(_ZN7cutlass13device_kernelINS_4gemm6kernel13GemmUniversalIN4cute5tupleIJiiiiEEENS1_10collective13CollectiveMmaINS1_35MainloopSm100TmaUmmaWarpSpecializedILi8ELi2ELi4ENS5_IJNS4_1CILi2EEENSA_ILi1EEESC_EEEEENS5_IJNSA_ILi128EEENSA_ILi256EEENSA_ILi64EEEEEENS_6half_tENS5_IJlSC_lEEESJ_SK_NS4_8TiledMMAINS4_8MMA_AtomIJNS4_26SM100_MMA_F16BF16_2x1SM_SSISJ_SJ_fLi128ELi256ELNS4_4UMMA5MajorE0ELSP_0ELNSO_7ScaleInE0ELSQ_0EEEEEENS4_6LayoutINS5_IJSC_SC_SC_EEENS5_IJNSA_ILi0EEESV_SV_EEEEENS5_IJNS4_10UnderscoreESY_SY_EEEEENS4_18SM100_TMA_2SM_LOADENS4_14ComposedLayoutINS4_7SwizzleILi3ELi4ELi3EEENS4_18smem_ptr_flag_bitsILi16EEENST_INS5_IJNSA_ILi8EEESH_EEENS5_IJSH_SC_EEEEEEEvNS4_8identityES11_S1B_vS1C_EENS_8epilogue10collective18CollectiveEpilogueINS1E_23Sm100TmaWarpSpecializedILi4ELi2ELi32ELb1ELb0EEEJNS5_IJSH_SG_SH_EEENS5_IJNST_ISH_SC_EENST_INS5_IJNSA_ILi32EEESB_EEENS5_IJSC_SF_EEEEEEEESJ_SK_SJ_SK_NS1E_6fusion15FusionCallbacksIS1I_NS1Q_17LinearCombinationISJ_fSJ_fLNS_15FloatRoundStyleE2EEES1J_S1P_JEEENS4_5SM1004TMEM4LOAD26SM100_TMEM_LOAD_32dp32b32xENS4_13SM90_TMA_LOADENS12_INS13_ILi2ELi4ELi3EEES16_NST_INS5_IJS17_S1L_EEENS5_IJS1L_SC_EEEEEEENS4_39AutoVectorizingCopyWithAssumedAlignmentILi128EEENS4_14SM90_TMA_STOREES25_S27_S27_EEEvvEEEEvNT_6ParamsE) ;  /* 0xffffff5402c47950 */ /* 0x000fea0003c3ffff */
        .weak           $__internal_1_$__cuda_sm10x_tcgen05_guardrail_trap_phase_invalid_during_alloc
        .type           $__internal_1_$__cuda_sm10x_tcgen05_guardrail_trap_phase_invalid_during_alloc,@function
        .size           $__internal_1_$__cuda_sm10x_tcgen05_guardrail_trap_phase_invalid_during_alloc,($__internal_2_$__cuda_sm10x_tcgen05_guardrail_trap_unallocated_columns_being_dealloced - $__internal_1_$__cuda_sm10x_tcgen05_guardrail_trap_phase_invalid_during_alloc)
$__internal_1_$__cuda_sm10x_tcgen05_guardrail_trap_phase_invalid_during_alloc:
[----:B------:R-:W-:Y:S05]  /*a8f0*/  BPT.TRAP 0x1 ;  /* 0x000000040000795c */ /* 0x000fea0000300000 */
[----:B------:R-:W-:-:S04]  /*a900*/  MOV R3, 0x0 ;  /* 0x0000000000037802 */ /* 0x000fc80000000f00 */
[----:B------:R-:W-:Y:S05]  /*a910*/  RET.REL.NODEC R2 `(_ZN7cutlass13device_kernelINS_4gemm6kernel13GemmUniversalIN4cute5tupleIJiiiiEEENS1_10collective13CollectiveMmaINS1_35MainloopSm100TmaUmmaWarpSpecializedILi8ELi2ELi4ENS5_IJNS4_1CILi2EEENSA_ILi1EEESC_EEEEENS5_IJNSA_ILi128EEENSA_ILi256EEENSA_ILi64EEEEEENS_6half_tENS5_IJlSC_lEEESJ_SK_NS4_8TiledMMAINS4_8MMA_AtomIJNS4_26SM100_MMA_F16BF16_2x1SM_SSISJ_SJ_fLi128ELi256ELNS4_4UMMA5MajorE0ELSP_0ELNSO_7ScaleInE0ELSQ_0EEEEEENS4_6LayoutINS5_IJSC_SC_SC_EEENS5_IJNSA_ILi0EEESV_SV_EEEEENS5_IJNS4_10UnderscoreESY_SY_EEEEENS4_18SM100_TMA_2SM_LOADENS4_14ComposedLayoutINS4_7SwizzleILi3ELi4ELi3EEENS4_18smem_ptr_flag_bitsILi16EEENST_INS5_IJNSA_ILi8EEESH_EEENS5_IJSH_SC_EEEEEEEvNS4_8identityES11_S1B_vS1C_EENS_8epilogue10collective18CollectiveEpilogueINS1E_23Sm100TmaWarpSpecializedILi4ELi2ELi32ELb1ELb0EEEJNS5_IJSH_SG_SH_EEENS5_IJNST_ISH_SC_EENST_INS5_IJNSA_ILi32EEESB_EEENS5_IJSC_SF_EEEEEEEESJ_SK_SJ_SK_NS1E_6fusion15FusionCallbacksIS1I_NS1Q_17LinearCombinationISJ_fSJ_fLNS_15FloatRoundStyleE2EEES1J_S1P_JEEENS4_5SM1004TMEM4LOAD26SM100_TMEM_LOAD_32dp32b32xENS4_13SM90_TMA_LOADENS12_INS13_ILi2ELi4ELi3EEES16_NST_INS5_IJS17_S1L_EEENS5_IJS1L_SC_EEEEEEENS4_39AutoVectorizingCopyWithAssumedAlignmentILi128EEENS4_14SM90_TMA_STOREES25_S27_S27_EEEvvEEEEvNT_6ParamsE) ;  /* 0xffffff5402b87950 */ /* 0x000fea0003c3ffff */
        .weak           $__internal_2_$__cuda_sm10x_tcgen05_guardrail_trap_unallocated_columns_being_dealloced
        .type           $__internal_2_$__cuda_sm10x_tcgen05_guardrail_trap_unallocated_columns_being_dealloced,@function
        .size           $__internal_2_$__cuda_sm10x_tcgen05_guardrail_trap_unallocated_columns_being_dealloced,(.L_x_209 - $__internal_2_$__cuda_sm10x_tcgen05_guardrail_trap_unallocated_columns_being_dealloced)
$__internal_2_$__cuda_sm10x_tcgen05_guardrail_trap_unallocated_columns_being_dealloced:
[----:B------:R-:W-:Y:S05]  /*a920*/  BPT.TRAP 0x1 ;  /* 0x000000040000795c */ /* 0x000fea0000300000 */
[----:B------:R-:W-:-:S04]  /*a930*/  HFMA2 R3, -RZ, RZ, 0, 0 ;  /* 0x00000000ff037431 */ /* 0x000fc800000001ff */
[----:B------:R-:W-:Y:S05]  /*a940*/  RET.REL.NODEC R2 `(_ZN7cutlass13device_kernelINS_4gemm6kernel13GemmUniversalIN4cute5tupleIJiiiiEEENS1_10collective13CollectiveMmaINS1_35MainloopSm100TmaUmmaWarpSpecializedILi8ELi2ELi4ENS5_IJNS4_1CILi2EEENSA_ILi1EEESC_EEEEENS5_IJNSA_ILi128EEENSA_ILi256EEENSA_ILi64EEEEEENS_6half_tENS5_IJlSC_lEEESJ_SK_NS4_8TiledMMAINS4_8MMA_AtomIJNS4_26SM100_MMA_F16BF16_2x1SM_SSISJ_SJ_fLi128ELi256ELNS4_4UMMA5MajorE0ELSP_0ELNSO_7ScaleInE0ELSQ_0EEEEEENS4_6LayoutINS5_IJSC_SC_SC_EEENS5_IJNSA_ILi0EEESV_SV_EEEEENS5_IJNS4_10UnderscoreESY_SY_EEEEENS4_18SM100_TMA_2SM_LOADENS4_14ComposedLayoutINS4_7SwizzleILi3ELi4ELi3EEENS4_18smem_ptr_flag_bitsILi16EEENST_INS5_IJNSA_ILi8EEESH_EEENS5_IJSH_SC_EEEEEEEvNS4_8identityES11_S1B_vS1C_EENS_8epilogue10collective18CollectiveEpilogueINS1E_23Sm100TmaWarpSpecializedILi4ELi2ELi32ELb1ELb0EEEJNS5_IJSH_SG_SH_EEENS5_IJNST_ISH_SC_EENST_INS5_IJNSA_ILi32EEESB_EEENS5_IJSC_SF_EEEEEEEESJ_SK_SJ_SK_NS1E_6fusion15FusionCallbacksIS1I_NS1Q_17LinearCombinationISJ_fSJ_fLNS_15FloatRoundStyleE2EEES1J_S1P_JEEENS4_5SM1004TMEM4LOAD26SM100_TMEM_LOAD_32dp32b32xENS4_13SM90_TMA_LOADENS12_INS13_ILi2ELi4ELi3EEES16_NST_INS5_IJS17_S1L_EEENS5_IJS1L_SC_EEEEEEENS4_39AutoVectorizingCopyWithAssumedAlignmentILi128EEENS4_14SM90_TMA_STOREES25_S27_S27_EEEvvEEEEvNT_6ParamsE) ;  /* 0xffffff5402ac7950 */ /* 0x000fea0003c3ffff */
.L_x_208:
[----:B------:R-:W-:-:S00]  /*a950*/  BRA `(.L_x_208) ;  /* 0xfffffffc00fc7947 */ /* 0x000fc0000383ffff */
[----:B------:R-:W-:-:S00]  /*a960*/  NOP ;  /* 0x0000000000007918 */ /* 0x000fc00000000000 */
        /* <DEDUP_REMOVED lines=9> */
.L_x_209:


//--------------------- .nv.global.init           --------------------------
	.section	.nv.global.init,"aw",@progbits
.nv.global.init:
	.type		$str$27,@object
	.size		$str$27,($str$28 - $str$27)
$str$27:
        /*0000*/ 	.byte	0x28, 0x61, 0x64, 0x64, 0x72, 0x65, 0x73, 0x73, 0x20, 0x26, 0x20, 0x6d, 0x61, 0x73, 0x6b, 0x29
        /*0010*/ 	.byte	0x20, 0x3d, 0x3d, 0x20, 0x30, 0x00
	.type		$str$28,@object
	.size		$str$28,($str$26 - $str$28)
$str$28:
        /*0016*/ 	.byte	0x2f, 0x74, 0x6d, 0x70, 0x2f, 0x63, 0x75, 0x74, 0x6c, 0x61, 0x73, 0x73, 0x5f, 0x73, 0x77, 0x65
        /*0026*/ 	.byte	0x65, 0x70, 0x5f, 0x73, 0x72, 0x63, 0x2f, 0x69, 0x6e, 0x63, 0x6c, 0x75, 0x64, 0x65, 0x2f, 0x63
        /*0036*/ 	.byte	0x75, 0x74, 0x65, 0x2f, 0x70, 0x6f, 0x69, 0x6e, 0x74, 0x65, 0x72, 0x5f, 0x66, 0x6c, 0x61, 0x67
        /*0046*/ 	.byte	0x67, 0x65, 0x64, 0x2e, 0x68, 0x70, 0x70, 0x00
	.type		$str$26,@object
	.size		$str$26,($str$25 - $str$26)
$str$26:
        /*004e*/ 	.byte	0x2f, 0x74, 0x6d, 0x70, 0x2f, 0x63, 0x75, 0x74, 0x6c, 0x61, 0x73, 0x73, 0x5f, 0x73, 0x77, 0x65
        /*005e*/ 	.byte	0x65, 0x70, 0x5f, 0x73, 0x72, 0x63, 0x2f, 0x69, 0x6e, 0x63, 0x6c, 0x75, 0x64, 0x65, 0x2f, 0x63
        /*006e*/ 	.byte	0x75, 0x74, 0x65, 0x2f, 0x61, 0x74, 0x6f, 0x6d, 0x2f, 0x63, 0x6f, 0x70, 0x79, 0x5f, 0x74, 0x72
        /*007e*/ 	.byte	0x61, 0x69, 0x74, 0x73, 0x5f, 0x73, 0x6d, 0x31, 0x30, 0x30, 0x2e, 0x68, 0x70, 0x70, 0x00
	.type		$str$25,@object
	.size		$str$25,(__unnamed_1 - $str$25)
$str$25:
        /*008d*/ 	.byte	0x28, 0x28, 0x75, 0x69, 0x6e, 0x74, 0x33, 0x32, 0x5f, 0x74, 0x28, 0x74, 0x68, 0x72, 0x65, 0x61
        /*009d*/ 	.byte	0x64, 0x49, 0x64, 0x78, 0x2e, 0x78, 0x29, 0x20, 0x2f, 0x20, 0x33, 0x32, 0x29, 0x20, 0x25, 0x20
        /*00ad*/ 	.byte	0x34, 0x29, 0x20, 0x3d, 0x3d, 0x20, 0x28, 0x28, 0x28, 0x74, 0x6d, 0x65, 0x6d, 0x5f, 0x61, 0x64
        /*00bd*/ 	.byte	0x64, 0x72, 0x20, 0x3e, 0x3e, 0x20, 0x31, 0x36, 0x29, 0x20, 0x2f, 0x20, 0x33, 0x32, 0x29, 0x20
        /*00cd*/ 	.byte	0x25, 0x20, 0x34, 0x29, 0x00
	.type		__unnamed_1,@object
	.size		__unnamed_1,(__unnamed_2 - __unnamed_1)
__unnamed_1:
        /*00d2*/ 	.byte	0x61, 0x75, 0x74, 0x6f, 0x20, 0x63, 0x75, 0x74, 0x65, 0x3a, 0x3a, 0x61, 0x73, 0x5f, 0x70, 0x6f
        /* <DEDUP_REMOVED lines=24> */
        /*0262*/ 	.byte	0x39, 0x36, 0x3e, 0x3e, 0x3e, 0x3e, 0x5d, 0x00
	.type		__unnamed_2,@object
	.size		__unnamed_2,(.L_2 - __unnamed_2)
__unnamed_2:
        /* <DEDUP_REMOVED lines=42> */
        /*050a*/ 	.byte	0x3e, 0x3e, 0x5d, 0x00
.L_2:


//--------------------- .nv.shared._ZN7cutlass13device_kernelINS_4gemm6kernel13GemmUniversalIN4cute5tupleIJiiiiEEENS1_10collective13CollectiveMmaINS1_35MainloopSm100TmaUmmaWarpSpecializedILi8ELi2ELi4ENS5_IJNS4_1CILi2EEENSA_ILi1EEESC_EEEEENS5_IJNSA_ILi128EEENSA_ILi256EEENSA_ILi64EEEEEENS_6half_tENS5_IJlSC_lEEESJ_SK_NS4_8TiledMMAINS4_8MMA_AtomIJNS4_26SM100_MMA_F16BF16_2x1SM_SSISJ_SJ_fLi128ELi256ELNS4_4UMMA5MajorE0ELSP_0ELNSO_7ScaleInE0ELSQ_0EEEEEENS4_6LayoutINS5_IJSC_SC_SC_EEENS5_IJNSA_ILi0EEESV_SV_EEEEENS5_IJNS4_10UnderscoreESY_SY_EEEEENS4_18SM100_TMA_2SM_LOADENS4_14ComposedLayoutINS4_7SwizzleILi3ELi4ELi3EEENS4_18smem_ptr_flag_bitsILi16EEENST_INS5_IJNSA_ILi8EEESH_EEENS5_IJSH_SC_EEEEEEEvNS4_8identityES11_S1B_vS1C_EENS_8epilogue10collective18CollectiveEpilogueINS1E_23Sm100TmaWarpSpecializedILi4ELi2ELi32ELb1ELb0EEEJNS5_IJSH_SG_SH_EEENS5_IJNST_ISH_SC_EENST_INS5_IJNSA_ILi32EEESB_EEENS5_IJSC_SF_EEEEEEEESJ_SK_SJ_SK_NS1E_6fusion15FusionCallbacksIS1I_NS1Q_17LinearCombinationISJ_fSJ_fLNS_15FloatRoundStyleE2EEES1J_S1P_JEEENS4_5SM1004TMEM4LOAD26SM100_TMEM_LOAD_32dp32b32xENS4_13SM90_TMA_LOADENS12_INS13_ILi2ELi4ELi3EEES16_NST_INS5_IJS17_S1L_EEENS5_IJS1L_SC_EEEEEEENS4_39AutoVectorizingCopyWithAssumedAlignmentILi128EEENS4_14SM90_TMA_STOREES25_S27_S27_EEEvvEEEEvNT_6ParamsE --------------------------
	.section	.nv.shared._ZN7cutlass13device_kernelINS_4gemm6kernel13GemmUniversalIN4cute5tupleIJiiiiEEENS1_10collective13CollectiveMmaINS1_35MainloopSm100TmaUmmaWarpSpecializedILi8ELi2ELi4ENS5_IJNS4_1CILi2EEENSA_ILi1EEESC_EEEEENS5_IJNSA_ILi128EEENSA_ILi256EEENSA_ILi64EEEEEENS_6half_tENS5_IJlSC_lEEESJ_SK_NS4_8TiledMMAINS4_8MMA_AtomIJNS4_26SM100_MMA_F16BF16_2x1SM_SSISJ_SJ_fLi128ELi256ELNS4_4UMMA5MajorE0ELSP_0ELNSO_7ScaleInE0ELSQ_0EEEEEENS4_6LayoutINS5_IJSC_SC_SC_EEENS5_IJNSA_ILi0EEESV_SV_EEEEENS5_IJNS4_10UnderscoreESY_SY_EEEEENS4_18SM100_TMA_2SM_LOADENS4_14ComposedLayoutINS4_7SwizzleILi3ELi4ELi3EEENS4_18smem_ptr_flag_bitsILi16EEENST_INS5_IJNSA_ILi8EEESH_EEENS5_IJSH_SC_EEEEEEEvNS4_8identityES11_S1B_vS1C_EENS_8epilogue10collective18CollectiveEpilogueINS1E_23Sm100TmaWarpSpecializedILi4ELi2ELi32ELb1ELb0EEEJNS5_IJSH_SG_SH_EEENS5_IJNST_ISH_SC_EENST_INS5_IJNSA_ILi32EEESB_EEENS5_IJSC_SF_EEEEEEEESJ_SK_SJ_SK_NS1E_6fusion15FusionCallbacksIS1I_NS1Q_17LinearCombinationISJ_fSJ_fLNS_15FloatRoundStyleE2EEES1J_S1P_JEEENS4_5SM1004TMEM4LOAD26SM100_TMEM_LOAD_32dp32b32xENS4_13SM90_TMA_LOADENS12_INS13_ILi2ELi4ELi3EEES16_NST_INS5_IJS17_S1L_EEENS5_IJS1L_SC_EEEEEEENS4_39AutoVectorizingCopyWithAssumedAlignmentILi128EEENS4_14SM90_TMA_STOREES25_S27_S27_EEEvvEEEEvNT_6ParamsE,"aw",@nobits
	.sectionflags	@""
	.align	16
	.zero		1024


//--------------------- .nv.shared.reserved.0     --------------------------
	.section	.nv.shared.reserved.0,"aw",@nobits
	.weak		__nv_reservedSMEM_offset_0_alias
	.size		__nv_reservedSMEM_offset_0_alias, 0, 64
	.other		__nv_reservedSMEM_offset_0_alias,@"STO_CUDA_RESERVED_SHARED STV_DEFAULT"
__nv_reservedSMEM_offset_0_alias:
	.zero		0
.nv.shared.reserved.0:
	.zero		64
	.weak		__nv_reservedSMEM_tcgen05_partition
	.type		__nv_reservedSMEM_tcgen05_partition,@object
	.size		__nv_reservedSMEM_tcgen05_partition,(.L_0 - __nv_reservedSMEM_tcgen05_partition)
__nv_reservedSMEM_tcgen05_partition:
	.zero		32
.L_0:


//--------------------- .nv.global                --------------------------
	.section	.nv.global,"aw",@nobits
.nv.global:
	.type		_ZN40_INTERNAL_413d7064_4_k_cu_96f9efe1_347864cute1_E,@object
	.size		_ZN40_INTERNAL_413d7064_4_k_cu_96f9efe1_347864cute1_E,(_ZN40_INTERNAL_413d7064_4_k_cu_96f9efe1_347864cuda3std3__45__cpo6cbeginE - _ZN40_INTERNAL_413d7064_4_k_cu_96f9efe1_347864cute1_E)
_ZN40_INTERNAL_413d7064_4_k_cu_96f9efe1_347864cute1_E:
	.zero		1
	.type		_ZN40_INTERNAL_413d7064_4_k_cu_96f9efe1_347864cuda3std3__45__cpo6cbeginE,@object
	.size		_ZN40_INTERNAL_413d7064_4_k_cu_96f9efe1_347864cuda3std3__45__cpo6cbeginE,(_ZN40_INTERNAL_413d7064_4_k_cu_96f9efe1_347864cuda3std3__48in_placeE - _ZN40_INTERNAL_413d7064_4_k_cu_96f9efe1_347864cuda3std3__45__cpo6cbeginE)
_ZN40_INTERNAL_413d7064_4_k_cu_96f9efe1_347864cuda3std3__45__cpo6cbeginE:
	.zero		1
	.type		_ZN40_INTERNAL_413d7064_4_k_cu_96f9efe1_347864cuda3std3__48in_placeE,@object
	.size		_ZN40_INTERNAL_413d7064_4_k_cu_96f9efe1_347864cuda3std3__48in_placeE,(_ZN40_INTERNAL_413d7064_4_k_cu_96f9efe1_347864cuda3std6ranges3__45__cpo9iter_moveE - _ZN40_INTERNAL_413d7064_4_k_cu_96f9efe1_347864cuda3std3__48in_placeE)
_ZN40_INTERNAL_413d7064_4_k_cu_96f9efe1_347864cuda3std3__48in_placeE:
	.zero		1
	.type		_ZN40_INTERNAL_413d7064_4_k_cu_96f9efe1_347864cuda3std6ranges3__45__cpo9iter_moveE,@object
	.size		_ZN40_INTERNAL_413d7064_4_k_cu_96f9efe1_347864cuda3std6ranges3__45__cpo9iter_moveE,(_ZN40_INTERNAL_413d7064_4_k_cu_96f9efe1_347864cuda3std3__45__cpo5beginE - _ZN40_INTERNAL_413d7064_4_k_cu_96f9efe1_347864cuda3std6ranges3__45__cpo9iter_moveE)
_ZN40_INTERNAL_413d7064_4_k_cu_96f9efe1_347864cuda3std6ranges3__45__cpo9iter_moveE:
	.zero		1
	.type		_ZN40_INTERNAL_413d7064_4_k_cu_96f9efe1_347864cuda3std3__45__cpo5beginE,@object
	.size		_ZN40_INTERNAL_413d7064_4_k_cu_96f9efe1_347864cuda3std3__45__cpo5beginE,(_ZN40_INTERNAL_413d7064_4_k_cu_96f9efe1_347864cuda3std3__442_GLOBAL__N__413d7064_4_k_cu_96f9efe1_347866ignoreE - _ZN40_INTERNAL_413d7064_4_k_cu_96f9efe1_347864cuda3std3__45__cpo5beginE)
_ZN40_INTERNAL_413d7064_4_k_cu_96f9efe1_347864cuda3std3__45__cpo5beginE:
	.zero		1
	.type		_ZN40_INTERNAL_413d7064_4_k_cu_96f9efe1_347864cuda3std3__442_GLOBAL__N__413d7064_4_k_cu_96f9efe1_347866ignoreE,@object
	.size		_ZN40_INTERNAL_413d7064_4_k_cu_96f9efe1_347864cuda3std3__442_GLOBAL__N__413d7064_4_k_cu_96f9efe1_347866ignoreE,(_ZN40_INTERNAL_413d7064_4_k_cu_96f9efe1_347864cute7productE - _ZN40_INTERNAL_413d7064_4_k_cu_96f9efe1_347864cuda3std3__442_GLOBAL__N__413d7064_4_k_cu_96f9efe1_347866ignoreE)
_ZN40_INTERNAL_413d7064_4_k_cu_96f9efe1_347864cuda3std3__442_GLOBAL__N__413d7064_4_k_cu_96f9efe1_347866ignoreE:
	.zero		1
	.type		_ZN40_INTERNAL_413d7064_4_k_cu_96f9efe1_347864cute7productE,@object
	.size		_ZN40_INTERNAL_413d7064_4_k_cu_96f9efe1_347864cute7productE,(_ZN40_INTERNAL_413d7064_4_k_cu_96f9efe1_347864cuda3std3__45__cpo3endE - _ZN40_INTERNAL_413d7064_4_k_cu_96f9efe1_347864cute7productE)
_ZN40_INTERNAL_413d7064_4_k_cu_96f9efe1_347864cute7productE:
	.zero		1
	.type		_ZN40_INTERNAL_413d7064_4_k_cu_96f9efe1_347864cuda3std3__45__cpo3endE,@object
	.size		_ZN40_INTERNAL_413d7064_4_k_cu_96f9efe1_347864cuda3std3__45__cpo3endE,(_ZN40_INTERNAL_413d7064_4_k_cu_96f9efe1_347864cuda3std3__419piecewise_constructE - _ZN40_INTERNAL_413d7064_4_k_cu_96f9efe1_347864cuda3std3__45__cpo3endE)
_ZN40_INTERNAL_413d7064_4_k_cu_96f9efe1_347864cuda3std3__45__cpo3endE:
	.zero		1
	.type		_ZN40_INTERNAL_413d7064_4_k_cu_96f9efe1_347864cuda3std3__419piecewise_constructE,@object
	.size		_ZN40_INTERNAL_413d7064_4_k_cu_96f9efe1_347864cuda3std3__419piecewise_constructE,(_ZN40_INTERNAL_413d7064_4_k_cu_96f9efe1_347864cuda3std3__45__cpo4cendE - _ZN40_INTERNAL_413d7064_4_k_cu_96f9efe1_347864cuda3std3__419piecewise_constructE)
_ZN40_INTERNAL_413d7064_4_k_cu_96f9efe1_347864cuda3std3__419piecewise_constructE:
	.zero		1
	.type		_ZN40_INTERNAL_413d7064_4_k_cu_96f9efe1_347864cuda3std3__45__cpo4cendE,@object
	.size		_ZN40_INTERNAL_413d7064_4_k_cu_96f9efe1_347864cuda3std3__45__cpo4cendE,(_ZN40_INTERNAL_413d7064_4_k_cu_96f9efe1_347864cuda3std6ranges3__45__cpo4swapE - _ZN40_INTERNAL_413d7064_4_k_cu_96f9efe1_347864cuda3std3__45__cpo4cendE)
_ZN40_INTERNAL_413d7064_4_k_cu_96f9efe1_347864cuda3std3__45__cpo4cendE:
	.zero		1
	.type		_ZN40_INTERNAL_413d7064_4_k_cu_96f9efe1_347864cuda3std6ranges3__45__cpo4swapE,@object
	.size		_ZN40_INTERNAL_413d7064_4_k_cu_96f9efe1_347864cuda3std6ranges3__45__cpo4swapE,(.L_10 - _ZN40_INTERNAL_413d7064_4_k_cu_96f9efe1_347864cuda3std6ranges3__45__cpo4swapE)
_ZN40_INTERNAL_413d7064_4_k_cu_96f9efe1_347864cuda3std6ranges3__45__cpo4swapE:
	.zero		1
.L_10:


//--------------------- .nv.constant0._ZN7cutlass13device_kernelINS_4gemm6kernel13GemmUniversalIN4cute5tupleIJiiiiEEENS1_10collective13CollectiveMmaINS1_35MainloopSm100TmaUmmaWarpSpecializedILi8ELi2ELi4ENS5_IJNS4_1CILi2EEENSA_ILi1EEESC_EEEEENS5_IJNSA_ILi128EEENSA_ILi256EEENSA_ILi64EEEEEENS_6half_tENS5_IJlSC_lEEESJ_SK_NS4_8TiledMMAINS4_8MMA_AtomIJNS4_26SM100_MMA_F16BF16_2x1SM_SSISJ_SJ_fLi128ELi256ELNS4_4UMMA5MajorE0ELSP_0ELNSO_7ScaleInE0ELSQ_0EEEEEENS4_6LayoutINS5_IJSC_SC_SC_EEENS5_IJNSA_ILi0EEESV_SV_EEEEENS5_IJNS4_10UnderscoreESY_SY_EEEEENS4_18SM100_TMA_2SM_LOADENS4_14ComposedLayoutINS4_7SwizzleILi3ELi4ELi3EEENS4_18smem_ptr_flag_bitsILi16EEENST_INS5_IJNSA_ILi8EEESH_EEENS5_IJSH_SC_EEEEEEEvNS4_8identityES11_S1B_vS1C_EENS_8epilogue10collective18CollectiveEpilogueINS1E_23Sm100TmaWarpSpecializedILi4ELi2ELi32ELb1ELb0EEEJNS5_IJSH_SG_SH_EEENS5_IJNST_ISH_SC_EENST_INS5_IJNSA_ILi32EEESB_EEENS5_IJSC_SF_EEEEEEEESJ_SK_SJ_SK_NS1E_6fusion15FusionCallbacksIS1I_NS1Q_17LinearCombinationISJ_fSJ_fLNS_15FloatRoundStyleE2EEES1J_S1P_JEEENS4_5SM1004TMEM4LOAD26SM100_TMEM_LOAD_32dp32b32xENS4_13SM90_TMA_LOADENS12_INS13_ILi2ELi4ELi3EEES16_NST_INS5_IJS17_S1L_EEENS5_IJS1L_SC_EEEEEEENS4_39AutoVectorizingCopyWithAssumedAlignmentILi128EEENS4_14SM90_TMA_STOREES25_S27_S27_EEEvvEEEEvNT_6ParamsE --------------------------
	.section	.nv.constant0._ZN7cutlass13device_kernelINS_4gemm6kernel13GemmUniversalIN4cute5tupleIJiiiiEEENS1_10collective13CollectiveMmaINS1_35MainloopSm100TmaUmmaWarpSpecializedILi8ELi2ELi4ENS5_IJNS4_1CILi2EEENSA_ILi1EEESC_EEEEENS5_IJNSA_ILi128EEENSA_ILi256EEENSA_ILi64EEEEEENS_6half_tENS5_IJlSC_lEEESJ_SK_NS4_8TiledMMAINS4_8MMA_AtomIJNS4_26SM100_MMA_F16BF16_2x1SM_SSISJ_SJ_fLi128ELi256ELNS4_4UMMA5MajorE0ELSP_0ELNSO_7ScaleInE0ELSQ_0EEEEEENS4_6LayoutINS5_IJSC_SC_SC_EEENS5_IJNSA_ILi0EEESV_SV_EEEEENS5_IJNS4_10UnderscoreESY_SY_EEEEENS4_18SM100_TMA_2SM_LOADENS4_14ComposedLayoutINS4_7SwizzleILi3ELi4ELi3EEENS4_18smem_ptr_flag_bitsILi16EEENST_INS5_IJNSA_ILi8EEESH_EEENS5_IJSH_SC_EEEEEEEvNS4_8identityES11_S1B_vS1C_EENS_8epilogue10collective18CollectiveEpilogueINS1E_23Sm100TmaWarpSpecializedILi4ELi2ELi32ELb1ELb0EEEJNS5_IJSH_SG_SH_EEENS5_IJNST_ISH_SC_EENST_INS5_IJNSA_ILi32EEESB_EEENS5_IJSC_SF_EEEEEEEESJ_SK_SJ_SK_NS1E_6fusion15FusionCallbacksIS1I_NS1Q_17LinearCombinationISJ_fSJ_fLNS_15FloatRoundStyleE2EEES1J_S1P_JEEENS4_5SM1004TMEM4LOAD26SM100_TMEM_LOAD_32dp32b32xENS4_13SM90_TMA_LOADENS12_INS13_ILi2ELi4ELi3EEES16_NST_INS5_IJS17_S1L_EEENS5_IJS1L_SC_EEEEEEENS4_39AutoVectorizingCopyWithAssumedAlignmentILi128EEENS4_14SM90_TMA_STOREES25_S27_S27_EEEvvEEEEvNT_6ParamsE,"a",@progbits
	.sectionflags	@""
	.align	4
.nv.constant0._ZN7cutlass13device_kernelINS_4gemm6kernel13GemmUniversalIN4cute5tupleIJiiiiEEENS1_10collective13CollectiveMmaINS1_35MainloopSm100TmaUmmaWarpSpecializedILi8ELi2ELi4ENS5_IJNS4_1CILi2EEENSA_ILi1EEESC_EEEEENS5_IJNSA_ILi128EEENSA_ILi256EEENSA_ILi64EEEEEENS_6half_tENS5_IJlSC_lEEESJ_SK_NS4_8TiledMMAINS4_8MMA_AtomIJNS4_26SM100_MMA_F16BF16_2x1SM_SSISJ_SJ_fLi128ELi256ELNS4_4UMMA5MajorE0ELSP_0ELNSO_7ScaleInE0ELSQ_0EEEEEENS4_6LayoutINS5_IJSC_SC_SC_EEENS5_IJNSA_ILi0EEESV_SV_EEEEENS5_IJNS4_10UnderscoreESY_SY_EEEEENS4_18SM100_TMA_2SM_LOADENS4_14ComposedLayoutINS4_7SwizzleILi3ELi4ELi3EEENS4_18smem_ptr_flag_bitsILi16EEENST_INS5_IJNSA_ILi8EEESH_EEENS5_IJSH_SC_EEEEEEEvNS4_8identityES11_S1B_vS1C_EENS_8epilogue10collective18CollectiveEpilogueINS1E_23Sm100TmaWarpSpecializedILi4ELi2ELi32ELb1ELb0EEEJNS5_IJSH_SG_SH_EEENS5_IJNST_ISH_SC_EENST_INS5_IJNSA_ILi32EEESB_EEENS5_IJSC_SF_EEEEEEEESJ_SK_SJ_SK_NS1E_6fusion15FusionCallbacksIS1I_NS1Q_17LinearCombinationISJ_fSJ_fLNS_15FloatRoundStyleE2EEES1J_S1P_JEEENS4_5SM1004TMEM4LOAD26SM100_TMEM_LOAD_32dp32b32xENS4_13SM90_TMA_LOADENS12_INS13_ILi2ELi4ELi3EEES16_NST_INS5_IJS17_S1L_EEENS5_IJS1L_SC_EEEEEEENS4_39AutoVectorizingCopyWithAssumedAlignmentILi128EEENS4_14SM90_TMA_STOREES25_S27_S27_EEEvvEEEEvNT_6ParamsE:
	.zero		2944


//--------------------- SYMBOLS --------------------------

	.type		.nv.reservedSmem.offset0,@object
	.size		.nv.reservedSmem.offset0,0x4
	.type		.nv.reservedSmem.cap,@object
	.size		.nv.reservedSmem.cap,0x4
	.type		__assertfail,@function
